	.target	sm_90a

	.elftype	@"ET_EXEC"


//--------------------- .note.nv.tkinfo           --------------------------
	.section	.note.nv.tkinfo,"",@"SHT_NOTE"
	.sectionflags	@"SHF_NOTE_NV_TKINFO"
	.tkinfo
        /*0018*/ 	.word	0x00000002
        /*0030*/ 	.string	""
        /*0030*/ 	.string	"ptxas"
        /*0030*/ 	.string	"Cuda compilation tools, release 13.0, V13.0.88"
        /*0030*/ 	.string	"Build cuda_13.0.r13.0/compiler.36424714_0"
        /*0030*/ 	.string	"-arch sm_90a -m 64 "



//--------------------- .note.nv.cuinfo           --------------------------
	.section	.note.nv.cuinfo,"",@"SHT_NOTE"
	.sectionflags	@"SHF_NOTE_NV_CUINFO"
        /*0018*/ 	.short	0x0002
        /*001a*/ 	.short	0x005a
        /*001c*/ 	.short	0x0082
	.zero		2


//--------------------- .nv.info                  --------------------------
	.section	.nv.info,"",@"SHT_CUDA_INFO"
	.align	4


	//----- nvinfo : EIATTR_REGCOUNT
	.align		4
        /*0000*/ 	.byte	0x04, 0x2f
        /*0002*/ 	.short	(.L_15 - .L_14)
	.align		4
.L_14:
        /*0004*/ 	.word	index@(_ZN7cutlass13device_kernelINS_4gemm6kernel13GemmUniversalIN4cute5tupleIJiiiiEEENS1_10collective13CollectiveMmaINS1_34MainloopSm90TmaGmmaWarpSpecializedILi5ENS5_IJNS4_1CILi4EEENSA_ILi1EEESC_EEENS1_32KernelTmaWarpSpecializedPingpongEEENS5_IJNSA_ILi64EEENSA_ILi256EEESG_EEENS_6half_tENS5_IJlSC_lEEESJ_SK_NS4_8TiledMMAINS4_8MMA_AtomIJNS4_4SM904GMMA26MMA_64x256x16_F32F16F16_SSILNSO_5MajorE0ELSQ_0ELNSO_7ScaleInE1ELSR_1EEEEEENS4_6LayoutINS5_IJSC_SC_SC_EEENS5_IJNSA_ILi0EEESW_SW_EEEEENS5_IJNS4_10UnderscoreESZ_SZ_EEEEENS4_13SM90_TMA_LOADENS4_14ComposedLayoutINS4_7SwizzleILi3ELi4ELi3EEENS4_18smem_ptr_flag_bitsILi16EEENSU_INS5_IJNSA_ILi8EEESG_EEENS5_IJSG_SC_EEEEEEEvNS4_8identityENS4_23SM90_TMA_LOAD_MULTICASTES1C_vS1D_EENS_8epilogue10collective6detail29Sm90TmaWarpSpecializedAdapterINS1H_15DefaultEpilogueISJ_SK_SK_NS1G_6thread17LinearCombinationISJ_Li1EffLNS1L_9ScaleType4KindE0ELNS_15FloatRoundStyleE2ESJ_EENS1_15EpilogueDefaultEEEEEvvEEEEvNT_6ParamsE)
        /*0008*/ 	.word	0x000000a8


	//----- nvinfo : EIATTR_FRAME_SIZE
	.align		4
.L_15:
        /*000c*/ 	.byte	0x04, 0x11
        /*000e*/ 	.short	(.L_17 - .L_16)
	.align		4
.L_16:
        /*0010*/ 	.word	index@(_ZN7cutlass13device_kernelINS_4gemm6kernel13GemmUniversalIN4cute5tupleIJiiiiEEENS1_10collective13CollectiveMmaINS1_34MainloopSm90TmaGmmaWarpSpecializedILi5ENS5_IJNS4_1CILi4EEENSA_ILi1EEESC_EEENS1_32KernelTmaWarpSpecializedPingpongEEENS5_IJNSA_ILi64EEENSA_ILi256EEESG_EEENS_6half_tENS5_IJlSC_lEEESJ_SK_NS4_8TiledMMAINS4_8MMA_AtomIJNS4_4SM904GMMA26MMA_64x256x16_F32F16F16_SSILNSO_5MajorE0ELSQ_0ELNSO_7ScaleInE1ELSR_1EEEEEENS4_6LayoutINS5_IJSC_SC_SC_EEENS5_IJNSA_ILi0EEESW_SW_EEEEENS5_IJNS4_10UnderscoreESZ_SZ_EEEEENS4_13SM90_TMA_LOADENS4_14ComposedLayoutINS4_7SwizzleILi3ELi4ELi3EEENS4_18smem_ptr_flag_bitsILi16EEENSU_INS5_IJNSA_ILi8EEESG_EEENS5_IJSG_SC_EEEEEEEvNS4_8identityENS4_23SM90_TMA_LOAD_MULTICASTES1C_vS1D_EENS_8epilogue10collective6detail29Sm90TmaWarpSpecializedAdapterINS1H_15DefaultEpilogueISJ_SK_SK_NS1G_6thread17LinearCombinationISJ_Li1EffLNS1L_9ScaleType4KindE0ELNS_15FloatRoundStyleE2ESJ_EENS1_15EpilogueDefaultEEEEEvvEEEEvNT_6ParamsE)
        /*0014*/ 	.word	0x00000008


	//----- nvinfo : EIATTR_MIN_STACK_SIZE
	.align		4
.L_17:
        /*0018*/ 	.byte	0x04, 0x12
        /*001a*/ 	.short	(.L_19 - .L_18)
	.align		4
.L_18:
        /*001c*/ 	.word	index@(_ZN7cutlass13device_kernelINS_4gemm6kernel13GemmUniversalIN4cute5tupleIJiiiiEEENS1_10collective13CollectiveMmaINS1_34MainloopSm90TmaGmmaWarpSpecializedILi5ENS5_IJNS4_1CILi4EEENSA_ILi1EEESC_EEENS1_32KernelTmaWarpSpecializedPingpongEEENS5_IJNSA_ILi64EEENSA_ILi256EEESG_EEENS_6half_tENS5_IJlSC_lEEESJ_SK_NS4_8TiledMMAINS4_8MMA_AtomIJNS4_4SM904GMMA26MMA_64x256x16_F32F16F16_SSILNSO_5MajorE0ELSQ_0ELNSO_7ScaleInE1ELSR_1EEEEEENS4_6LayoutINS5_IJSC_SC_SC_EEENS5_IJNSA_ILi0EEESW_SW_EEEEENS5_IJNS4_10UnderscoreESZ_SZ_EEEEENS4_13SM90_TMA_LOADENS4_14ComposedLayoutINS4_7SwizzleILi3ELi4ELi3EEENS4_18smem_ptr_flag_bitsILi16EEENSU_INS5_IJNSA_ILi8EEESG_EEENS5_IJSG_SC_EEEEEEEvNS4_8identityENS4_23SM90_TMA_LOAD_MULTICASTES1C_vS1D_EENS_8epilogue10collective6detail29Sm90TmaWarpSpecializedAdapterINS1H_15DefaultEpilogueISJ_SK_SK_NS1G_6thread17LinearCombinationISJ_Li1EffLNS1L_9ScaleType4KindE0ELNS_15FloatRoundStyleE2ESJ_EENS1_15EpilogueDefaultEEEEEvvEEEEvNT_6ParamsE)
        /*0020*/ 	.word	0x00000008
.L_19:


//--------------------- .nv.compat                --------------------------
	.section	.nv.compat,"",@"SHT_CUDA_COMPAT_INFO"
	.align	4
        /*0000*/ 	.byte	0x02, 0x09, 0x01, 0x00, 0x02, 0x02, 0x04, 0x00, 0x02, 0x05, 0x05, 0x00, 0x03, 0x07, 0x01, 0x01
        /*0010*/ 	.byte	0x02, 0x03, 0x01, 0x00, 0x02, 0x06, 0x01, 0x00, 0x04, 0x0b, 0x08, 0x00, 0x00, 0x00, 0x00, 0x00
        /*0020*/ 	.byte	0x00, 0x00, 0x00, 0x00


//--------------------- .nv.info._ZN7cutlass13device_kernelINS_4gemm6kernel13GemmUniversalIN4cute5tupleIJiiiiEEENS1_10collective13CollectiveMmaINS1_34MainloopSm90TmaGmmaWarpSpecializedILi5ENS5_IJNS4_1CILi4EEENSA_ILi1EEESC_EEENS1_32KernelTmaWarpSpecializedPingpongEEENS5_IJNSA_ILi64EEENSA_ILi256EEESG_EEENS_6half_tENS5_IJlSC_lEEESJ_SK_NS4_8TiledMMAINS4_8MMA_AtomIJNS4_4SM904GMMA26MMA_64x256x16_F32F16F16_SSILNSO_5MajorE0ELSQ_0ELNSO_7ScaleInE1ELSR_1EEEEEENS4_6LayoutINS5_IJSC_SC_SC_EEENS5_IJNSA_ILi0EEESW_SW_EEEEENS5_IJNS4_10UnderscoreESZ_SZ_EEEEENS4_13SM90_TMA_LOADENS4_14ComposedLayoutINS4_7SwizzleILi3ELi4ELi3EEENS4_18smem_ptr_flag_bitsILi16EEENSU_INS5_IJNSA_ILi8EEESG_EEENS5_IJSG_SC_EEEEEEEvNS4_8identityENS4_23SM90_TMA_LOAD_MULTICASTES1C_vS1D_EENS_8epilogue10collective6detail29Sm90TmaWarpSpecializedAdapterINS1H_15DefaultEpilogueISJ_SK_SK_NS1G_6thread17LinearCombinationISJ_Li1EffLNS1L_9ScaleType4KindE0ELNS_15FloatRoundStyleE2ESJ_EENS1_15EpilogueDefaultEEEEEvvEEEEvNT_6ParamsE --------------------------
	.section	.nv.info._ZN7cutlass13device_kernelINS_4gemm6kernel13GemmUniversalIN4cute5tupleIJiiiiEEENS1_10collective13CollectiveMmaINS1_34MainloopSm90TmaGmmaWarpSpecializedILi5ENS5_IJNS4_1CILi4EEENSA_ILi1EEESC_EEENS1_32KernelTmaWarpSpecializedPingpongEEENS5_IJNSA_ILi64EEENSA_ILi256EEESG_EEENS_6half_tENS5_IJlSC_lEEESJ_SK_NS4_8TiledMMAINS4_8MMA_AtomIJNS4_4SM904GMMA26MMA_64x256x16_F32F16F16_SSILNSO_5MajorE0ELSQ_0ELNSO_7ScaleInE1ELSR_1EEEEEENS4_6LayoutINS5_IJSC_SC_SC_EEENS5_IJNSA_ILi0EEESW_SW_EEEEENS5_IJNS4_10UnderscoreESZ_SZ_EEEEENS4_13SM90_TMA_LOADENS4_14ComposedLayoutINS4_7SwizzleILi3ELi4ELi3EEENS4_18smem_ptr_flag_bitsILi16EEENSU_INS5_IJNSA_ILi8EEESG_EEENS5_IJSG_SC_EEEEEEEvNS4_8identityENS4_23SM90_TMA_LOAD_MULTICASTES1C_vS1D_EENS_8epilogue10collective6detail29Sm90TmaWarpSpecializedAdapterINS1H_15DefaultEpilogueISJ_SK_SK_NS1G_6thread17LinearCombinationISJ_Li1EffLNS1L_9ScaleType4KindE0ELNS_15FloatRoundStyleE2ESJ_EENS1_15EpilogueDefaultEEEEEvvEEEEvNT_6ParamsE,"",@"SHT_CUDA_INFO"
	.sectionflags	@""
	.align	4


	//----- nvinfo : EIATTR_CUDA_API_VERSION
	.align		4
        /*0000*/ 	.byte	0x04, 0x37
        /*0002*/ 	.short	(.L_21 - .L_20)
.L_20:
        /*0004*/ 	.word	0x00000082


	//----- nvinfo : EIATTR_KPARAM_INFO
	.align		4
.L_21:
        /*0008*/ 	.byte	0x04, 0x17
        /*000a*/ 	.short	(.L_23 - .L_22)
.L_22:
        /*000c*/ 	.word	0x00000000
        /*0010*/ 	.short	0x0000
        /*0012*/ 	.short	0x0070
        /*0014*/ 	.byte	0x00, 0xf0, 0x01, 0x10


	//----- nvinfo : EIATTR_SPARSE_MMA_MASK
	.align		4
.L_23:
        /*0018*/ 	.byte	0x03, 0x50
        /*001a*/ 	.short	0x0000


	//----- nvinfo : EIATTR_MAXREG_COUNT
	.align		4
        /*001c*/ 	.byte	0x03, 0x1b
        /*001e*/ 	.short	0x00a8


	//----- nvinfo : EIATTR_NUM_BARRIERS
	.align		4
        /*0020*/ 	.byte	0x02, 0x4c
        /*0022*/ 	.byte	0x01
	.zero		1


	//----- nvinfo : EIATTR_EXTERNS
	.align		4
        /*0024*/ 	.byte	0x04, 0x0f
        /*0026*/ 	.short	(.L_25 - .L_24)


	//   ....[0]....
	.align		4
.L_24:
        /*0028*/ 	.word	index@(__assertfail)


	//----- nvinfo : EIATTR_ANNOTATIONS
	.align		4
.L_25:
        /*002c*/ 	.byte	0x04, 0x55
        /*002e*/ 	.short	(.L_27 - .L_26)


	//   ....[0]....
.L_26:
        /*0030*/ 	.word	0x00000001
        /*0034*/ 	.byte	0xf0, 0x0d, 0x00, 0x00, 0x01, 0x00, 0x00, 0x00, 0x90, 0x9f, 0x00, 0x00, 0x01, 0x00, 0x00, 0x00
        /*0044*/ 	.byte	0x10, 0xac, 0x00, 0x00


	//----- nvinfo : EIATTR_MERCURY_ISA_VERSION
	.align		4
.L_27:
        /*0048*/ 	.byte	0x03, 0x5f
        /*004a*/ 	.short	0x0101


	//----- nvinfo : EIATTR_INT_WARP_WIDE_INSTR_OFFSETS
	.align		4
        /*004c*/ 	.byte	0x04, 0x31
        /*004e*/ 	.short	(.L_29 - .L_28)


	//   ....[0]....
.L_28:
        /*0050*/ 	.word	0x000005c0


	//   ....[1]....
        /*0054*/ 	.word	0x000005e0


	//   ....[2]....
        /*0058*/ 	.word	0x00000600


	//   ....[3]....
        /*005c*/ 	.word	0x000006f0


	//   ....[4]....
        /*0060*/ 	.word	0x00000710


	//   ....[5]....
        /*0064*/ 	.word	0x00000720


	//   ....[6]....
        /*0068*/ 	.word	0x000007d0


	//   ....[7]....
        /*006c*/ 	.word	0x00000820


	//   ....[8]....
        /*0070*/ 	.word	0x000020c0


	//----- nvinfo : EIATTR_COOP_GROUP_MASK_REGIDS
	.align		4
.L_29:
        /*0074*/ 	.byte	0x04, 0x29
        /*0076*/ 	.short	(.L_31 - .L_30)


	//   ....[0]....
.L_30:
        /*0078*/ 	.word	0xffffffff


	//   ....[1]....
        /*007c*/ 	.word	0xffffffff


	//   ....[2]....
        /*0080*/ 	.word	0xffffffff


	//   ....[3]....
        /*0084*/ 	.word	0xffffffff


	//   ....[4]....
        /*0088*/ 	.word	0xffffffff


	//   ....[5]....
        /*008c*/ 	.word	0xffffffff


	//   ....[6]....
        /*0090*/ 	.word	0xffffffff


	//----- nvinfo : EIATTR_COOP_GROUP_INSTR_OFFSETS
	.align		4
.L_31:
        /*0094*/ 	.byte	0x04, 0x28
        /*0096*/ 	.short	(.L_33 - .L_32)


	//   ....[0]....
.L_32:
        /*0098*/ 	.word	0x00000070


	//   ....[1]....
        /*009c*/ 	.word	0x00000080


	//   ....[2]....
        /*00a0*/ 	.word	0x00000140


	//   ....[3]....
        /*00a4*/ 	.word	0x00000350


	//   ....[4]....
        /*00a8*/ 	.word	0x00000390


	//   ....[5]....
        /*00ac*/ 	.word	0x00000740


	//   ....[6]....
        /*00b0*/ 	.word	0x00000990


	//----- nvinfo : EIATTR_REG_RECONFIG
	.align		4
.L_33:
        /*00b4*/ 	.byte	0x01, 0x54
	.zero		2


	//----- nvinfo : EIATTR_SYSCALL_OFFSETS
	.align		4
        /*00b8*/ 	.byte	0x04, 0x46
        /*00ba*/ 	.short	(.L_35 - .L_34)


	//   ....[0]....
.L_34:
        /*00bc*/ 	.word	0x00001820


	//----- nvinfo : EIATTR_MBARRIER_INSTR_OFFSETS
	.align		4
.L_35:
        /*00c0*/ 	.byte	0x04, 0x39
        /*00c2*/ 	.short	(.L_37 - .L_36)


	//   ....[0]....
.L_36:
        /*00c4*/ 	.word	0x00000280
        /*00c8*/ 	.word	0x000000ff
        /*00cc*/ 	.word	0x00000000
        /*00d0*/ 	.short	0x0100
        /*00d2*/ 	.byte	0x08
	.zero		1


	//   ....[1]....
        /*00d4*/ 	.word	0x00000290
        /*00d8*/ 	.word	0x000000ff
        /*00dc*/ 	.word	0x00000028
        /*00e0*/ 	.short	0x0100
        /*00e2*/ 	.byte	0x08
	.zero		1


	//   ....[2]....
        /*00e4*/ 	.word	0x000002a0
        /*00e8*/ 	.word	0x000000ff
        /*00ec*/ 	.word	0x00000008
        /*00f0*/ 	.short	0x0100
        /*00f2*/ 	.byte	0x08
	.zero		1


	//   ....[3]....
        /*00f4*/ 	.word	0x000002b0
        /*00f8*/ 	.word	0x000000ff
        /*00fc*/ 	.word	0x00000030
        /*0100*/ 	.short	0x0100
        /*0102*/ 	.byte	0x08
	.zero		1


	//   ....[4]....
        /*0104*/ 	.word	0x000002c0
        /*0108*/ 	.word	0x000000ff
        /*010c*/ 	.word	0x00000010
        /*0110*/ 	.short	0x0100
        /*0112*/ 	.byte	0x08
	.zero		1


	//   ....[5]....
        /*0114*/ 	.word	0x000002d0
        /*0118*/ 	.word	0x000000ff
        /*011c*/ 	.word	0x00000038
        /*0120*/ 	.short	0x0100
        /*0122*/ 	.byte	0x08
	.zero		1


	//   ....[6]....
        /*0124*/ 	.word	0x000002e0
        /*0128*/ 	.word	0x000000ff
        /*012c*/ 	.word	0x00000018
        /*0130*/ 	.short	0x0100
        /*0132*/ 	.byte	0x08
	.zero		1


	//   ....[7]....
        /*0134*/ 	.word	0x000002f0
        /*0138*/ 	.word	0x000000ff
        /*013c*/ 	.word	0x00000040
        /*0140*/ 	.short	0x0100
        /*0142*/ 	.byte	0x08
	.zero		1


	//   ....[8]....
        /*0144*/ 	.word	0x00000300
        /*0148*/ 	.word	0x000000ff
        /*014c*/ 	.word	0x00000020
        /*0150*/ 	.short	0x0100
        /*0152*/ 	.byte	0x08
	.zero		1


	//   ....[9]....
        /*0154*/ 	.word	0x00000310
        /*0158*/ 	.word	0x000000ff
        /*015c*/ 	.word	0x00000048
        /*0160*/ 	.short	0x0100
        /*0162*/ 	.byte	0x08
	.zero		1


	//   ....[10]....
        /*0164*/ 	.word	0x00000850
        /*0168*/ 	.word	0x000000ff
        /*016c*/ 	.word	0x00000080
        /*0170*/ 	.short	0x0100
        /*0172*/ 	.byte	0x08
	.zero		1


	//   ....[11]....
        /*0174*/ 	.word	0x000008e0
        /*0178*/ 	.word	0x000000ff
        /*017c*/ 	.word	0x00000088
        /*0180*/ 	.short	0x0100
        /*0182*/ 	.byte	0x08
	.zero		1


	//   ....[12]....
        /*0184*/ 	.word	0x00000910
        /*0188*/ 	.word	0x000000ff
        /*018c*/ 	.word	0x00000060
        /*0190*/ 	.short	0x0100
        /*0192*/ 	.byte	0x09
	.zero		1


	//   ....[13]....
        /*0194*/ 	.word	0x00000920
        /*0198*/ 	.word	0x000000ff
        /*019c*/ 	.word	0x00000068
        /*01a0*/ 	.short	0x0100
        /*01a2*/ 	.byte	0x09
	.zero		1


	//   ....[14]....
        /*01a4*/ 	.word	0x00000930
        /*01a8*/ 	.word	0x000000ff
        /*01ac*/ 	.word	0x00000070
        /*01b0*/ 	.short	0x0100
        /*01b2*/ 	.byte	0x09
	.zero		1


	//   ....[15]....
        /*01b4*/ 	.word	0x00000940
        /*01b8*/ 	.word	0x000000ff
        /*01bc*/ 	.word	0x00000078
        /*01c0*/ 	.short	0x0100
        /*01c2*/ 	.byte	0x09
	.zero		1


	//   ....[16]....
        /*01c4*/ 	.word	0x00001700
        /*01c8*/ 	.word	0x0000009f
        /*01cc*/ 	.word	0x00000000
        /*01d0*/ 	.short	0x010a
        /*01d2*/ 	.byte	0x2a
	.zero		1


	//   ....[17]....
        /*01d4*/ 	.word	0x000018a0
        /*01d8*/ 	.word	0x00000003
        /*01dc*/ 	.word	0x00000000
        /*01e0*/ 	.short	0x010a
        /*01e2*/ 	.byte	0x3f
	.zero		1


	//   ....[18]....
        /*01e4*/ 	.word	0x00001900
        /*01e8*/ 	.word	0x00000003
        /*01ec*/ 	.word	0x00000000
        /*01f0*/ 	.short	0x010a
        /*01f2*/ 	.byte	0x3f
	.zero		1


	//   ....[19]....
        /*01f4*/ 	.word	0x00001c90
        /*01f8*/ 	.word	0x000000ff
        /*01fc*/ 	.word	0x00000000
        /*0200*/ 	.short	0x010a
        /*0202*/ 	.byte	0x04
	.zero		1


	//   ....[20]....
        /*0204*/ 	.word	0x00001cd0
        /*0208*/ 	.word	0x000000ff
        /*020c*/ 	.word	0x00000000
        /*0210*/ 	.short	0x010a
        /*0212*/ 	.byte	0x04
	.zero		1


	//   ....[21]....
        /*0214*/ 	.word	0x00001f60
        /*0218*/ 	.word	0x00000005
        /*021c*/ 	.word	0x00000000
        /*0220*/ 	.short	0x0101
        /*0222*/ 	.byte	0x3f
	.zero		1


	//   ....[22]....
        /*0224*/ 	.word	0x00002060
        /*0228*/ 	.word	0x000000a0
        /*022c*/ 	.word	0x00000000
        /*0230*/ 	.short	0x0101
        /*0232*/ 	.byte	0x2d
	.zero		1


	//   ....[23]....
        /*0234*/ 	.word	0x00002160
        /*0238*/ 	.word	0x00000003
        /*023c*/ 	.word	0x00000000
        /*0240*/ 	.short	0x0101
        /*0242*/ 	.byte	0x3f
	.zero		1


	//   ....[24]....
        /*0244*/ 	.word	0x00002220
        /*0248*/ 	.word	0x0000009f
        /*024c*/ 	.word	0x00000010
        /*0250*/ 	.short	0x010a
        /*0252*/ 	.byte	0x2a
	.zero		1


	//   ....[25]....
        /*0254*/ 	.word	0x00009fb0
        /*0258*/ 	.word	0x000000a2
        /*025c*/ 	.word	0x00000000
        /*0260*/ 	.short	0x0101
        /*0262*/ 	.byte	0x2d
	.zero		1


	//   ....[26]....
        /*0264*/ 	.word	0x0000a960
        /*0268*/ 	.word	0x0000000c
        /*026c*/ 	.word	0x00000028
        /*0270*/ 	.short	0x010a
        /*0272*/ 	.byte	0x3f
	.zero		1


	//   ....[27]....
        /*0274*/ 	.word	0x0000ad20
        /*0278*/ 	.word	0x00000004
        /*027c*/ 	.word	0x00000088
        /*0280*/ 	.short	0x0101
        /*0282*/ 	.byte	0x3f
	.zero		1


	//   ....[28]....
        /*0284*/ 	.word	0x0000b4b0
        /*0288*/ 	.word	0x00000007
        /*028c*/ 	.word	0x00000000
        /*0290*/ 	.short	0x010a
        /*0292*/ 	.byte	0x3f
	.zero		1


	//   ....[29]....
        /*0294*/ 	.word	0x0000b530
        /*0298*/ 	.word	0x00000009
        /*029c*/ 	.word	0x00000000
        /*02a0*/ 	.short	0x010a
        /*02a2*/ 	.byte	0x3f
	.zero		1


	//   ....[30]....
        /*02a4*/ 	.word	0x0000b5c0
        /*02a8*/ 	.word	0x00000006
        /*02ac*/ 	.word	0x00000000
        /*02b0*/ 	.short	0x010a
        /*02b2*/ 	.byte	0x3f
	.zero		1


	//   ....[31]....
        /*02b4*/ 	.word	0x0000b650
        /*02b8*/ 	.word	0x00000009
        /*02bc*/ 	.word	0x00000000
        /*02c0*/ 	.short	0x010a
        /*02c2*/ 	.byte	0x3f
	.zero		1


	//   ....[32]....
        /*02c4*/ 	.word	0x0000b6e0
        /*02c8*/ 	.word	0x00000003
        /*02cc*/ 	.word	0x00000000
        /*02d0*/ 	.short	0x010a
        /*02d2*/ 	.byte	0x3f
	.zero		1


	//   ....[33]....
        /*02d4*/ 	.word	0x0000b740
        /*02d8*/ 	.word	0x000000a1
        /*02dc*/ 	.word	0x00000000
        /*02e0*/ 	.short	0x010a
        /*02e2*/ 	.byte	0x3f
	.zero		1


	//   ....[34]....
        /*02e4*/ 	.word	0x0000b790
        /*02e8*/ 	.word	0x00000003
        /*02ec*/ 	.word	0x00000000
        /*02f0*/ 	.short	0x010a
        /*02f2*/ 	.byte	0x3f
	.zero		1


	//   ....[35]....
        /*02f4*/ 	.word	0x0000b7f0
        /*02f8*/ 	.word	0x00000005
        /*02fc*/ 	.word	0x00000000
        /*0300*/ 	.short	0x010a
        /*0302*/ 	.byte	0x3f
	.zero		1


	//   ....[36]....
        /*0304*/ 	.word	0x0000b840
        /*0308*/ 	.word	0x000000a1
        /*030c*/ 	.word	0x00000010
        /*0310*/ 	.short	0x010a
        /*0312*/ 	.byte	0x3f
	.zero		1


	//   ....[37]....
        /*0314*/ 	.word	0x0000b910
        /*0318*/ 	.word	0x0000000c
        /*031c*/ 	.word	0x00000028
        /*0320*/ 	.short	0x010a
        /*0322*/ 	.byte	0x3f
	.zero		1


	//   ....[38]....
        /*0324*/ 	.word	0x0000b9e0
        /*0328*/ 	.word	0x00000007
        /*032c*/ 	.word	0x00000000
        /*0330*/ 	.short	0x010a
        /*0332*/ 	.byte	0x3f
	.zero		1


	//   ....[39]....
        /*0334*/ 	.word	0x0000ba30
        /*0338*/ 	.word	0x00000009
        /*033c*/ 	.word	0x00000000
        /*0340*/ 	.short	0x010a
        /*0342*/ 	.byte	0x3f
	.zero		1


	//   ....[40]....
        /*0344*/ 	.word	0x0000ba80
        /*0348*/ 	.word	0x00000006
        /*034c*/ 	.word	0x00000000
        /*0350*/ 	.short	0x010a
        /*0352*/ 	.byte	0x3f
	.zero		1


	//   ....[41]....
        /*0354*/ 	.word	0x0000bad0
        /*0358*/ 	.word	0x00000009
        /*035c*/ 	.word	0x00000000
        /*0360*/ 	.short	0x010a
        /*0362*/ 	.byte	0x3f
	.zero		1


	//----- nvinfo : EIATTR_NUM_MBARRIERS
	.align		4
.L_37:
        /*0364*/ 	.byte	0x03, 0x38
        /*0366*/ 	.short	0x0010


	//----- nvinfo : EIATTR_EXIT_INSTR_OFFSETS
	.align		4
        /*0368*/ 	.byte	0x04, 0x1c
        /*036a*/ 	.short	(.L_39 - .L_38)


	//   ....[0]....
.L_38:
        /*036c*/ 	.word	0x00001430


	//   ....[1]....
        /*0370*/ 	.word	0x00001490


	//   ....[2]....
        /*0374*/ 	.word	0x0000a640


	//   ....[3]....
        /*0378*/ 	.word	0x0000a670


	//   ....[4]....
        /*037c*/ 	.word	0x0000b730


	//----- nvinfo : EIATTR_MAX_THREADS
	.align		4
.L_39:
        /*0380*/ 	.byte	0x04, 0x05
        /*0382*/ 	.short	(.L_41 - .L_40)
.L_40:
        /*0384*/ 	.word	0x00000180
        /*0388*/ 	.word	0x00000001
        /*038c*/ 	.word	0x00000001


	//----- nvinfo : EIATTR_CRS_STACK_SIZE
	.align		4
.L_41:
        /*0390*/ 	.byte	0x04, 0x1e
        /*0392*/ 	.short	(.L_43 - .L_42)
.L_42:
        /*0394*/ 	.word	0x00000000


	//----- nvinfo : EIATTR_CBANK_PARAM_SIZE
	.align		4
.L_43:
        /*0398*/ 	.byte	0x03, 0x19
        /*039a*/ 	.short	0x0470


	//----- nvinfo : EIATTR_PARAM_CBANK
	.align		4
        /*039c*/ 	.byte	0x04, 0x0a
        /*039e*/ 	.short	(.L_45 - .L_44)
	.align		4
.L_44:
        /*03a0*/ 	.word	index@(.nv.constant0._ZN7cutlass13device_kernelINS_4gemm6kernel13GemmUniversalIN4cute5tupleIJiiiiEEENS1_10collective13CollectiveMmaINS1_34MainloopSm90TmaGmmaWarpSpecializedILi5ENS5_IJNS4_1CILi4EEENSA_ILi1EEESC_EEENS1_32KernelTmaWarpSpecializedPingpongEEENS5_IJNSA_ILi64EEENSA_ILi256EEESG_EEENS_6half_tENS5_IJlSC_lEEESJ_SK_NS4_8TiledMMAINS4_8MMA_AtomIJNS4_4SM904GMMA26MMA_64x256x16_F32F16F16_SSILNSO_5MajorE0ELSQ_0ELNSO_7ScaleInE1ELSR_1EEEEEENS4_6LayoutINS5_IJSC_SC_SC_EEENS5_IJNSA_ILi0EEESW_SW_EEEEENS5_IJNS4_10UnderscoreESZ_SZ_EEEEENS4_13SM90_TMA_LOADENS4_14ComposedLayoutINS4_7SwizzleILi3ELi4ELi3EEENS4_18smem_ptr_flag_bitsILi16EEENSU_INS5_IJNSA_ILi8EEESG_EEENS5_IJSG_SC_EEEEEEEvNS4_8identityENS4_23SM90_TMA_LOAD_MULTICASTES1C_vS1D_EENS_8epilogue10collective6detail29Sm90TmaWarpSpecializedAdapterINS1H_15DefaultEpilogueISJ_SK_SK_NS1G_6thread17LinearCombinationISJ_Li1EffLNS1L_9ScaleType4KindE0ELNS_15FloatRoundStyleE2ESJ_EENS1_15EpilogueDefaultEEEEEvvEEEEvNT_6ParamsE)
        /*03a4*/ 	.short	0x0210
        /*03a6*/ 	.short	0x0470


	//----- nvinfo : EIATTR_SW_WAR
	.align		4
.L_45:
        /*03a8*/ 	.byte	0x04, 0x36
        /*03aa*/ 	.short	(.L_47 - .L_46)
.L_46:
        /*03ac*/ 	.word	0x00000008
.L_47:


//--------------------- .nv.callgraph             --------------------------
	.section	.nv.callgraph,"",@"SHT_CUDA_CALLGRAPH"
	.align	4
	.sectionentsize	8
	.align		4
        /*0000*/ 	.word	0x00000000
	.align		4
        /*0004*/ 	.word	0xffffffff
	.align		4
        /*0008*/ 	.word	index@(_ZN7cutlass13device_kernelINS_4gemm6kernel13GemmUniversalIN4cute5tupleIJiiiiEEENS1_10collective13CollectiveMmaINS1_34MainloopSm90TmaGmmaWarpSpecializedILi5ENS5_IJNS4_1CILi4EEENSA_ILi1EEESC_EEENS1_32KernelTmaWarpSpecializedPingpongEEENS5_IJNSA_ILi64EEENSA_ILi256EEESG_EEENS_6half_tENS5_IJlSC_lEEESJ_SK_NS4_8TiledMMAINS4_8MMA_AtomIJNS4_4SM904GMMA26MMA_64x256x16_F32F16F16_SSILNSO_5MajorE0ELSQ_0ELNSO_7ScaleInE1ELSR_1EEEEEENS4_6LayoutINS5_IJSC_SC_SC_EEENS5_IJNSA_ILi0EEESW_SW_EEEEENS5_IJNS4_10UnderscoreESZ_SZ_EEEEENS4_13SM90_TMA_LOADENS4_14ComposedLayoutINS4_7SwizzleILi3ELi4ELi3EEENS4_18smem_ptr_flag_bitsILi16EEENSU_INS5_IJNSA_ILi8EEESG_EEENS5_IJSG_SC_EEEEEEEvNS4_8identityENS4_23SM90_TMA_LOAD_MULTICASTES1C_vS1D_EENS_8epilogue10collective6detail29Sm90TmaWarpSpecializedAdapterINS1H_15DefaultEpilogueISJ_SK_SK_NS1G_6thread17LinearCombinationISJ_Li1EffLNS1L_9ScaleType4KindE0ELNS_15FloatRoundStyleE2ESJ_EENS1_15EpilogueDefaultEEEEEvvEEEEvNT_6ParamsE)
	.align		4
        /*000c*/ 	.word	index@(__assertfail)
	.align		4
        /*0010*/ 	.word	0x00000000
	.align		4
        /*0014*/ 	.word	0xfffffffe
	.align		4
        /*0018*/ 	.word	0x00000000
	.align		4
        /*001c*/ 	.word	0xfffffffd
	.align		4
        /*0020*/ 	.word	0x00000000
	.align		4
        /*0024*/ 	.word	0xfffffffc


//--------------------- .nv.constant4             --------------------------
	.section	.nv.constant4,"a",@progbits
	.align	8
	.align		8
.nv.constant4:
        /*0000*/ 	.dword	__assertfail
	.align		8
        /*0008*/ 	.dword	__unnamed_1
	.align		8
        /*0010*/ 	.dword	_ZN40_INTERNAL_9afd4673_4_k_cu_378e9cfd_227164cuda3std3__45__cpo5beginE
	.align		8
        /*0018*/ 	.dword	_ZN40_INTERNAL_9afd4673_4_k_cu_378e9cfd_227164cuda3std3__45__cpo3endE
	.align		8
        /*0020*/ 	.dword	_ZN40_INTERNAL_9afd4673_4_k_cu_378e9cfd_227164cuda3std3__45__cpo6cbeginE
	.align		8
        /*0028*/ 	.dword	_ZN40_INTERNAL_9afd4673_4_k_cu_378e9cfd_227164cuda3std3__45__cpo4cendE
	.align		8
        /*0030*/ 	.dword	_ZN40_INTERNAL_9afd4673_4_k_cu_378e9cfd_227164cuda3std3__442_GLOBAL__N__9afd4673_4_k_cu_378e9cfd_227166ignoreE
	.align		8
        /*0038*/ 	.dword	_ZN40_INTERNAL_9afd4673_4_k_cu_378e9cfd_227164cuda3std3__419piecewise_constructE
	.align		8
        /*0040*/ 	.dword	_ZN40_INTERNAL_9afd4673_4_k_cu_378e9cfd_227164cuda3std3__48in_placeE
	.align		8
        /*0048*/ 	.dword	_ZN40_INTERNAL_9afd4673_4_k_cu_378e9cfd_227164cuda3std6ranges3__45__cpo4swapE
	.align		8
        /*0050*/ 	.dword	_ZN40_INTERNAL_9afd4673_4_k_cu_378e9cfd_227164cuda3std6ranges3__45__cpo9iter_moveE
	.align		8
        /*0058*/ 	.dword	_ZN40_INTERNAL_9afd4673_4_k_cu_378e9cfd_227164cute7productE
	.align		8
        /*0060*/ 	.dword	_ZN40_INTERNAL_9afd4673_4_k_cu_378e9cfd_227164cute1_E
	.align		8
        /*0068*/ 	.dword	$str$22
	.align		8
        /*0070*/ 	.dword	$str$23


//--------------------- .text._ZN7cutlass13device_kernelINS_4gemm6kernel13GemmUniversalIN4cute5tupleIJiiiiEEENS1_10collective13CollectiveMmaINS1_34MainloopSm90TmaGmmaWarpSpecializedILi5ENS5_IJNS4_1CILi4EEENSA_ILi1EEESC_EEENS1_32KernelTmaWarpSpecializedPingpongEEENS5_IJNSA_ILi64EEENSA_ILi256EEESG_EEENS_6half_tENS5_IJlSC_lEEESJ_SK_NS4_8TiledMMAINS4_8MMA_AtomIJNS4_4SM904GMMA26MMA_64x256x16_F32F16F16_SSILNSO_5MajorE0ELSQ_0ELNSO_7ScaleInE1ELSR_1EEEEEENS4_6LayoutINS5_IJSC_SC_SC_EEENS5_IJNSA_ILi0EEESW_SW_EEEEENS5_IJNS4_10UnderscoreESZ_SZ_EEEEENS4_13SM90_TMA_LOADENS4_14ComposedLayoutINS4_7SwizzleILi3ELi4ELi3EEENS4_18smem_ptr_flag_bitsILi16EEENSU_INS5_IJNSA_ILi8EEESG_EEENS5_IJSG_SC_EEEEEEEvNS4_8identityENS4_23SM90_TMA_LOAD_MULTICASTES1C_vS1D_EENS_8epilogue10collective6detail29Sm90TmaWarpSpecializedAdapterINS1H_15DefaultEpilogueISJ_SK_SK_NS1G_6thread17LinearCombinationISJ_Li1EffLNS1L_9ScaleType4KindE0ELNS_15FloatRoundStyleE2ESJ_EENS1_15EpilogueDefaultEEEEEvvEEEEvNT_6ParamsE --------------------------
	.section	.text._ZN7cutlass13device_kernelINS_4gemm6kernel13GemmUniversalIN4cute5tupleIJiiiiEEENS1_10collective13CollectiveMmaINS1_34MainloopSm90TmaGmmaWarpSpecializedILi5ENS5_IJNS4_1CILi4EEENSA_ILi1EEESC_EEENS1_32KernelTmaWarpSpecializedPingpongEEENS5_IJNSA_ILi64EEENSA_ILi256EEESG_EEENS_6half_tENS5_IJlSC_lEEESJ_SK_NS4_8TiledMMAINS4_8MMA_AtomIJNS4_4SM904GMMA26MMA_64x256x16_F32F16F16_SSILNSO_5MajorE0ELSQ_0ELNSO_7ScaleInE1ELSR_1EEEEEENS4_6LayoutINS5_IJSC_SC_SC_EEENS5_IJNSA_ILi0EEESW_SW_EEEEENS5_IJNS4_10UnderscoreESZ_SZ_EEEEENS4_13SM90_TMA_LOADENS4_14ComposedLayoutINS4_7SwizzleILi3ELi4ELi3EEENS4_18smem_ptr_flag_bitsILi16EEENSU_INS5_IJNSA_ILi8EEESG_EEENS5_IJSG_SC_EEEEEEEvNS4_8identityENS4_23SM90_TMA_LOAD_MULTICASTES1C_vS1D_EENS_8epilogue10collective6detail29Sm90TmaWarpSpecializedAdapterINS1H_15DefaultEpilogueISJ_SK_SK_NS1G_6thread17LinearCombinationISJ_Li1EffLNS1L_9ScaleType4KindE0ELNS_15FloatRoundStyleE2ESJ_EENS1_15EpilogueDefaultEEEEEvvEEEEvNT_6ParamsE,"ax",@progbits
	.align	128
.text._ZN7cutlass13device_kernelINS_4gemm6kernel13GemmUniversalIN4cute5tupleIJiiiiEEENS1_10collective13CollectiveMmaINS1_34MainloopSm90TmaGmmaWarpSpecializedILi5ENS5_IJNS4_1CILi4EEENSA_ILi1EEESC_EEENS1_32KernelTmaWarpSpecializedPingpongEEENS5_IJNSA_ILi64EEENSA_ILi256EEESG_EEENS_6half_tENS5_IJlSC_lEEESJ_SK_NS4_8TiledMMAINS4_8MMA_AtomIJNS4_4SM904GMMA26MMA_64x256x16_F32F16F16_SSILNSO_5MajorE0ELSQ_0ELNSO_7ScaleInE1ELSR_1EEEEEENS4_6LayoutINS5_IJSC_SC_SC_EEENS5_IJNSA_ILi0EEESW_SW_EEEEENS5_IJNS4_10UnderscoreESZ_SZ_EEEEENS4_13SM90_TMA_LOADENS4_14ComposedLayoutINS4_7SwizzleILi3ELi4ELi3EEENS4_18smem_ptr_flag_bitsILi16EEENSU_INS5_IJNSA_ILi8EEESG_EEENS5_IJSG_SC_EEEEEEEvNS4_8identityENS4_23SM90_TMA_LOAD_MULTICASTES1C_vS1D_EENS_8epilogue10collective6detail29Sm90TmaWarpSpecializedAdapterINS1H_15DefaultEpilogueISJ_SK_SK_NS1G_6thread17LinearCombinationISJ_Li1EffLNS1L_9ScaleType4KindE0ELNS_15FloatRoundStyleE2ESJ_EENS1_15EpilogueDefaultEEEEEvvEEEEvNT_6ParamsE:
        .type           _ZN7cutlass13device_kernelINS_4gemm6kernel13GemmUniversalIN4cute5tupleIJiiiiEEENS1_10collective13CollectiveMmaINS1_34MainloopSm90TmaGmmaWarpSpecializedILi5ENS5_IJNS4_1CILi4EEENSA_ILi1EEESC_EEENS1_32KernelTmaWarpSpecializedPingpongEEENS5_IJNSA_ILi64EEENSA_ILi256EEESG_EEENS_6half_tENS5_IJlSC_lEEESJ_SK_NS4_8TiledMMAINS4_8MMA_AtomIJNS4_4SM904GMMA26MMA_64x256x16_F32F16F16_SSILNSO_5MajorE0ELSQ_0ELNSO_7ScaleInE1ELSR_1EEEEEENS4_6LayoutINS5_IJSC_SC_SC_EEENS5_IJNSA_ILi0EEESW_SW_EEEEENS5_IJNS4_10UnderscoreESZ_SZ_EEEEENS4_13SM90_TMA_LOADENS4_14ComposedLayoutINS4_7SwizzleILi3ELi4ELi3EEENS4_18smem_ptr_flag_bitsILi16EEENSU_INS5_IJNSA_ILi8EEESG_EEENS5_IJSG_SC_EEEEEEEvNS4_8identityENS4_23SM90_TMA_LOAD_MULTICASTES1C_vS1D_EENS_8epilogue10collective6detail29Sm90TmaWarpSpecializedAdapterINS1H_15DefaultEpilogueISJ_SK_SK_NS1G_6thread17LinearCombinationISJ_Li1EffLNS1L_9ScaleType4KindE0ELNS_15FloatRoundStyleE2ESJ_EENS1_15EpilogueDefaultEEEEEvvEEEEvNT_6ParamsE,@function
        .size           _ZN7cutlass13device_kernelINS_4gemm6kernel13GemmUniversalIN4cute5tupleIJiiiiEEENS1_10collective13CollectiveMmaINS1_34MainloopSm90TmaGmmaWarpSpecializedILi5ENS5_IJNS4_1CILi4EEENSA_ILi1EEESC_EEENS1_32KernelTmaWarpSpecializedPingpongEEENS5_IJNSA_ILi64EEENSA_ILi256EEESG_EEENS_6half_tENS5_IJlSC_lEEESJ_SK_NS4_8TiledMMAINS4_8MMA_AtomIJNS4_4SM904GMMA26MMA_64x256x16_F32F16F16_SSILNSO_5MajorE0ELSQ_0ELNSO_7ScaleInE1ELSR_1EEEEEENS4_6LayoutINS5_IJSC_SC_SC_EEENS5_IJNSA_ILi0EEESW_SW_EEEEENS5_IJNS4_10UnderscoreESZ_SZ_EEEEENS4_13SM90_TMA_LOADENS4_14ComposedLayoutINS4_7SwizzleILi3ELi4ELi3EEENS4_18smem_ptr_flag_bitsILi16EEENSU_INS5_IJNSA_ILi8EEESG_EEENS5_IJSG_SC_EEEEEEEvNS4_8identityENS4_23SM90_TMA_LOAD_MULTICASTES1C_vS1D_EENS_8epilogue10collective6detail29Sm90TmaWarpSpecializedAdapterINS1H_15DefaultEpilogueISJ_SK_SK_NS1G_6thread17LinearCombinationISJ_Li1EffLNS1L_9ScaleType4KindE0ELNS_15FloatRoundStyleE2ESJ_EENS1_15EpilogueDefaultEEEEEvvEEEEvNT_6ParamsE,(.L_x_331 - _ZN7cutlass13device_kernelINS_4gemm6kernel13GemmUniversalIN4cute5tupleIJiiiiEEENS1_10collective13CollectiveMmaINS1_34MainloopSm90TmaGmmaWarpSpecializedILi5ENS5_IJNS4_1CILi4EEENSA_ILi1EEESC_EEENS1_32KernelTmaWarpSpecializedPingpongEEENS5_IJNSA_ILi64EEENSA_ILi256EEESG_EEENS_6half_tENS5_IJlSC_lEEESJ_SK_NS4_8TiledMMAINS4_8MMA_AtomIJNS4_4SM904GMMA26MMA_64x256x16_F32F16F16_SSILNSO_5MajorE0ELSQ_0ELNSO_7ScaleInE1ELSR_1EEEEEENS4_6LayoutINS5_IJSC_SC_SC_EEENS5_IJNSA_ILi0EEESW_SW_EEEEENS5_IJNS4_10UnderscoreESZ_SZ_EEEEENS4_13SM90_TMA_LOADENS4_14ComposedLayoutINS4_7SwizzleILi3ELi4ELi3EEENS4_18smem_ptr_flag_bitsILi16EEENSU_INS5_IJNSA_ILi8EEESG_EEENS5_IJSG_SC_EEEEEEEvNS4_8identityENS4_23SM90_TMA_LOAD_MULTICASTES1C_vS1D_EENS_8epilogue10collective6detail29Sm90TmaWarpSpecializedAdapterINS1H_15DefaultEpilogueISJ_SK_SK_NS1G_6thread17LinearCombinationISJ_Li1EffLNS1L_9ScaleType4KindE0ELNS_15FloatRoundStyleE2ESJ_EENS1_15EpilogueDefaultEEEEEvvEEEEvNT_6ParamsE)
        .other          _ZN7cutlass13device_kernelINS_4gemm6kernel13GemmUniversalIN4cute5tupleIJiiiiEEENS1_10collective13CollectiveMmaINS1_34MainloopSm90TmaGmmaWarpSpecializedILi5ENS5_IJNS4_1CILi4EEENSA_ILi1EEESC_EEENS1_32KernelTmaWarpSpecializedPingpongEEENS5_IJNSA_ILi64EEENSA_ILi256EEESG_EEENS_6half_tENS5_IJlSC_lEEESJ_SK_NS4_8TiledMMAINS4_8MMA_AtomIJNS4_4SM904GMMA26MMA_64x256x16_F32F16F16_SSILNSO_5MajorE0ELSQ_0ELNSO_7ScaleInE1ELSR_1EEEEEENS4_6LayoutINS5_IJSC_SC_SC_EEENS5_IJNSA_ILi0EEESW_SW_EEEEENS5_IJNS4_10UnderscoreESZ_SZ_EEEEENS4_13SM90_TMA_LOADENS4_14ComposedLayoutINS4_7SwizzleILi3ELi4ELi3EEENS4_18smem_ptr_flag_bitsILi16EEENSU_INS5_IJNSA_ILi8EEESG_EEENS5_IJSG_SC_EEEEEEEvNS4_8identityENS4_23SM90_TMA_LOAD_MULTICASTES1C_vS1D_EENS_8epilogue10collective6detail29Sm90TmaWarpSpecializedAdapterINS1H_15DefaultEpilogueISJ_SK_SK_NS1G_6thread17LinearCombinationISJ_Li1EffLNS1L_9ScaleType4KindE0ELNS_15FloatRoundStyleE2ESJ_EENS1_15EpilogueDefaultEEEEEvvEEEEvNT_6ParamsE,@"STO_CUDA_ENTRY STV_DEFAULT"
_ZN7cutlass13device_kernelINS_4gemm6kernel13GemmUniversalIN4cute5tupleIJiiiiEEENS1_10collective13CollectiveMmaINS1_34MainloopSm90TmaGmmaWarpSpecializedILi5ENS5_IJNS4_1CILi4EEENSA_ILi1EEESC_EEENS1_32KernelTmaWarpSpecializedPingpongEEENS5_IJNSA_ILi64EEENSA_ILi256EEESG_EEENS_6half_tENS5_IJlSC_lEEESJ_SK_NS4_8TiledMMAINS4_8MMA_AtomIJNS4_4SM904GMMA26MMA_64x256x16_F32F16F16_SSILNSO_5MajorE0ELSQ_0ELNSO_7ScaleInE1ELSR_1EEEEEENS4_6LayoutINS5_IJSC_SC_SC_EEENS5_IJNSA_ILi0EEESW_SW_EEEEENS5_IJNS4_10UnderscoreESZ_SZ_EEEEENS4_13SM90_TMA_LOADENS4_14ComposedLayoutINS4_7SwizzleILi3ELi4ELi3EEENS4_18smem_ptr_flag_bitsILi16EEENSU_INS5_IJNSA_ILi8EEESG_EEENS5_IJSG_SC_EEEEEEEvNS4_8identityENS4_23SM90_TMA_LOAD_MULTICASTES1C_vS1D_EENS_8epilogue10collective6detail29Sm90TmaWarpSpecializedAdapterINS1H_15DefaultEpilogueISJ_SK_SK_NS1G_6thread17LinearCombinationISJ_Li1EffLNS1L_9ScaleType4KindE0ELNS_15FloatRoundStyleE2ESJ_EENS1_15EpilogueDefaultEEEEEvvEEEEvNT_6ParamsE:
[----:B------:R-:W0:Y:S02]  /*0000*/  LDC R1, c[0x0][0x28] ;  /* 0x00000a00ff017b82 */ /* 0x000e240000000800 */
[----:B0-----:R-:W-:Y:S01]  /*0010*/  VIADD R1, R1, 0xfffffff8 ;  /* 0xfffffff801017836 */ /* 0x001fe20000000000 */
[----:B------:R-:W0:Y:S01]  /*0020*/  S2R R4, SR_TID.X ;  /* 0x0000000000047919 */ /* 0x000e220000002100 */
[----:B------:R-:W-:Y:S01]  /*0030*/  ELECT P0, URZ, PT ;  /* 0x00000000003f782f */ /* 0x000fe20003800000 */
[----:B------:R-:W-:Y:S01]  /*0040*/  BSSY B0, `(.L_x_0) ;  /* 0x000000f000007945 */ /* 0x000fe20003800000 */
[--C-:B0-----:R-:W-:Y:S02]  /*0050*/  SHF.R.U32.HI R2, RZ, 0x5, R4.reuse ;  /* 0x00000005ff027819 */ /* 0x101fe40000011604 */
[----:B------:R-:W-:-:S03]  /*0060*/  SHF.R.U32.HI R7, RZ, 0x7, R4 ;  /* 0x00000007ff077819 */ /* 0x000fc60000011604 */
[----:B------:R-:W0:Y:S04]  /*0070*/  SHFL.IDX PT, R5, R2, RZ, 0x1f ;  /* 0x00001fff02057589 */ /* 0x000e2800000e0000 */
[----:B------:R1:W2:Y:S01]  /*0080*/  SHFL.IDX PT, R10, R7, RZ, 0x1f ;  /* 0x00001fff070a7589 */ /* 0x0002a200000e0000 */
[----:B0-----:R-:W-:-:S13]  /*0090*/  ISETP.NE.OR P0, PT, R5, RZ, !P0 ;  /* 0x000000ff0500720c */ /* 0x001fda0004705670 */
[----:B-12---:R-:W-:Y:S05]  /*00a0*/  @P0 BRA `(.L_x_1) ;  /* 0x0000000000200947 */ /* 0x006fea0003800000 */
[----:B------:R-:W-:Y:S02]  /*00b0*/  ULDC.64 UR4, c[0x0][0x198] ;  /* 0x0000660000047ab9 */ /* 0x000fe40000000a00 */
[----:B------:R-:W-:Y:S02]  /*00c0*/  UIADD3 UR6, UP0, UR4, 0xf0, URZ ;  /* 0x000000f004067890 */ /* 0x000fe4000ff1e03f */
[----:B------:R-:W-:Y:S02]  /*00d0*/  UIADD3 UR4, UP1, UR4, 0x1f0, URZ ;  /* 0x000001f004047890 */ /* 0x000fe4000ff3e03f */
[----:B------:R-:W-:Y:S02]  /*00e0*/  UIADD3.X UR7, URZ, UR5, URZ, UP0, !UPT ;  /* 0x000000053f077290 */ /* 0x000fe400087fe43f */
[----:B------:R-:W-:-:S07]  /*00f0*/  UIADD3.X UR5, URZ, UR5, URZ, UP1, !UPT ;  /* 0x000000053f057290 */ /* 0x000fce0008ffe43f */
[----:B------:R0:W-:Y:S02]  /*0100*/  UTMACCTL.PF [UR6] ;  /* 0x00000000060079b9 */ /* 0x0001e40008040000 */
[----:B------:R0:W-:Y:S02]  /*0110*/  UTMACCTL.PF [UR4] ;  /* 0x00000000040079b9 */ /* 0x0001e40008040000 */
[----:B0-----:R-:W-:Y:S01]  /*0120*/  NOP ;  /* 0x0000000000007918 */ /* 0x001fe20000000000 */
.L_x_1:
[----:B------:R-:W-:Y:S05]  /*0130*/  BSYNC B0 ;  /* 0x0000000000007941 */ /* 0x000fea0003800000 */
.L_x_0:
[----:B------:R-:W0:Y:S01]  /*0140*/  SHFL.IDX PT, R8, R2, RZ, 0x1f ;  /* 0x00001fff02087589 */ /* 0x000e2200000e0000 */
[----:B------:R-:W-:-:S04]  /*0150*/  SHF.R.S32.HI R3, RZ, 0x1f, R4 ;  /* 0x0000001fff037819 */ /* 0x000fc80000011404 */
[----:B------:R-:W-:-:S04]  /*0160*/  LEA.HI R3, R3, R4, RZ, 0x7 ;  /* 0x0000000403037211 */ /* 0x000fc800078f38ff */
[----:B------:R-:W-:-:S05]  /*0170*/  LOP3.LUT R3, R3, 0xffffff80, RZ, 0xc0, !PT ;  /* 0xffffff8003037812 */ /* 0x000fca00078ec0ff */
[----:B------:R-:W-:Y:S01]  /*0180*/  IMAD.IADD R3, R4, 0x1, -R3 ;  /* 0x0000000104037824 */ /* 0x000fe200078e0a03 */
[----:B0-----:R-:W-:-:S13]  /*0190*/  ISETP.NE.AND P0, PT, R8, RZ, PT ;  /* 0x000000ff0800720c */ /* 0x001fda0003f05270 */
[----:B------:R-:W-:Y:S05]  /*01a0*/  @P0 BRA `(.L_x_2) ;  /* 0x0000000000600947 */ /* 0x000fea0003800000 */
[----:B------:R-:W0:Y:S01]  /*01b0*/  S2UR UR8, SR_CgaCtaId ;  /* 0x00000000000879c3 */ /* 0x000e220000008800 */
[----:B------:R-:W-:Y:S01]  /*01c0*/  UMOV UR4, 0x400 ;  /* 0x0000040000047882 */ /* 0x000fe20000000000 */
[----:B------:R-:W-:Y:S01]  /*01d0*/  UMOV UR5, 0x1 ;  /* 0x0000000100057882 */ /* 0x000fe20000000000 */
[----:B------:R-:W-:Y:S01]  /*01e0*/  UMOV UR6, 0x4 ;  /* 0x0000000400067882 */ /* 0x000fe20000000000 */
[----:B------:R-:W-:Y:S01]  /*01f0*/  ELECT P0, URZ, PT ;  /* 0x00000000003f782f */ /* 0x000fe20003800000 */
[----:B------:R-:W-:-:S04]  /*0200*/  UIADD3 UR6, -UR6, 0x100000, URZ ;  /* 0x0010000006067890 */ /* 0x000fc8000fffe13f */
[----:B------:R-:W-:Y:S02]  /*0210*/  USHF.L.U32 UR7, UR6, 0xb, URZ ;  /* 0x0000000b06077899 */ /* 0x000fe4000800063f */
[----:B------:R-:W-:Y:S02]  /*0220*/  USHF.L.U32 UR6, UR6, 0x1, URZ ;  /* 0x0000000106067899 */ /* 0x000fe4000800063f */
[----:B0-----:R-:W-:Y:S02]  /*0230*/  ULEA UR8, UR8, UR4, 0x18 ;  /* 0x0000000408087291 */ /* 0x001fe4000f8ec03f */
[----:B------:R-:W-:-:S04]  /*0240*/  UIADD3 UR4, -UR5, 0x100000, URZ ;  /* 0x0010000005047890 */ /* 0x000fc8000fffe13f */
[----:B------:R-:W-:Y:S02]  /*0250*/  USHF.L.U32 UR5, UR4, 0xb, URZ ;  /* 0x0000000b04057899 */ /* 0x000fe4000800063f */
[----:B------:R-:W-:Y:S01]  /*0260*/  USHF.L.U32 UR4, UR4, 0x1, URZ ;  /* 0x0000000104047899 */ /* 0x000fe2000800063f */
[----:B------:R-:W0:Y:S11]  /*0270*/  FENCE.VIEW.ASYNC.S ;  /* 0x00000000000073c6 */ /* 0x000e360000000000 */
[----:B0-----:R0:W1:Y:S01]  /*0280*/  SYNCS.EXCH.64 URZ, [UR8], UR4 ;  /* 0x00000004083f75b2 */ /* 0x0010620008000100 */
[----:B------:R0:W2:Y:S01]  /*0290*/  SYNCS.EXCH.64 URZ, [UR8+0x28], UR6 ;  /* 0x00002806083f75b2 */ /* 0x0000a20008000100 */
[----:B------:R0:W3:Y:S01]  /*02a0*/  SYNCS.EXCH.64 URZ, [UR8+0x8], UR4 ;  /* 0x00000804083f75b2 */ /* 0x0000e20008000100 */
[----:B------:R0:W4:Y:S01]  /*02b0*/  SYNCS.EXCH.64 URZ, [UR8+0x30], UR6 ;  /* 0x00003006083f75b2 */ /* 0x0001220008000100 */
[----:B------:R0:W0:Y:S01]  /*02c0*/  SYNCS.EXCH.64 URZ, [UR8+0x10], UR4 ;  /* 0x00001004083f75b2 */ /* 0x0000220008000100 */
[----:B------:R0:W0:Y:S01]  /*02d0*/  SYNCS.EXCH.64 URZ, [UR8+0x38], UR6 ;  /* 0x00003806083f75b2 */ /* 0x0000220008000100 */
[----:B------:R0:W0:Y:S01]  /*02e0*/  SYNCS.EXCH.64 URZ, [UR8+0x18], UR4 ;  /* 0x00001804083f75b2 */ /* 0x0000220008000100 */
[----:B------:R0:W0:Y:S01]  /*02f0*/  SYNCS.EXCH.64 URZ, [UR8+0x40], UR6 ;  /* 0x00004006083f75b2 */ /* 0x0000220008000100 */
[----:B------:R0:W0:Y:S01]  /*0300*/  SYNCS.EXCH.64 URZ, [UR8+0x20], UR4 ;  /* 0x00002004083f75b2 */ /* 0x0000220008000100 */
[----:B------:R0:W0:Y:S01]  /*0310*/  SYNCS.EXCH.64 URZ, [UR8+0x48], UR6 ;  /* 0x00004806083f75b2 */ /* 0x0000220008000100 */
[----:B------:R-:W-:Y:S01]  /*0320*/  NOP ;  /* 0x0000000000007918 */ /* 0x000fe20000000000 */
.L_x_2:
[----:B------:R-:W5:Y:S01]  /*0330*/  S2UR UR12, SR_CTAID.X ;  /* 0x00000000000c79c3 */ /* 0x000f620000002500 */
[----:B------:R-:W-:Y:S01]  /*0340*/  SHF.R.S32.HI R0, RZ, 0x1f, R3 ;  /* 0x0000001fff007819 */ /* 0x000fe20000011403 */
[----:B------:R-:W1:Y:S01]  /*0350*/  SHFL.IDX PT, R15, R2, RZ, 0x1f ;  /* 0x00001fff020f7589 */ /* 0x000e6200000e0000 */
[----:B------:R-:W-:Y:S02]  /*0360*/  SHF.R.S32.HI R11, RZ, 0x1f, R8 ;  /* 0x0000001fff0b7819 */ /* 0x000fe40000011408 */
[----:B------:R-:W-:Y:S02]  /*0370*/  ELECT P0, URZ, PT ;  /* 0x00000000003f782f */ /* 0x000fe40003800000 */
[----:B------:R-:W-:Y:S01]  /*0380*/  LEA.HI R6, R0, R3, RZ, 0x3 ;  /* 0x0000000300067211 */ /* 0x000fe200078f18ff */
[----:B------:R2:W3:Y:S01]  /*0390*/  SHFL.IDX PT, R13, R2, RZ, 0x1f ;  /* 0x00001fff020d7589 */ /* 0x0004e200000e0000 */
[----:B------:R-:W-:Y:S02]  /*03a0*/  LEA.HI R11, R11, R8, RZ, 0x2 ;  /* 0x000000080b0b7211 */ /* 0x000fe400078f10ff */
[----:B------:R-:W-:-:S02]  /*03b0*/  ELECT P1, URZ, PT ;  /* 0x00000000003f782f */ /* 0x000fc40003820000 */
[--C-:B------:R-:W-:Y:S01]  /*03c0*/  SHF.R.S32.HI R9, RZ, 0x3, R6.reuse ;  /* 0x00000003ff097819 */ /* 0x100fe20000011406 */
[----:B0-----:R-:W-:Y:S01]  /*03d0*/  ULDC UR4, c[0x0][0x150] ;  /* 0x0000540000047ab9 */ /* 0x001fe20000000800 */
[----:B------:R-:W-:Y:S01]  /*03e0*/  SHF.R.S32.HI R12, RZ, 0x1f, R6 ;  /* 0x0000001fff0c7819 */ /* 0x000fe20000011406 */
[----:B------:R-:W0:Y:S01]  /*03f0*/  LDC R14, c[0x0][0x140] ;  /* 0x00005000ff0e7b82 */ /* 0x000e220000000800 */
[----:B------:R-:W4:Y:S01]  /*0400*/  S2R R6, SR_CTAID.Y ;  /* 0x0000000000067919 */ /* 0x000f220000002600 */
[----:B------:R-:W-:Y:S01]  /*0410*/  LOP3.LUT R11, R11, 0x3ffffffc, RZ, 0xc0, !PT ;  /* 0x3ffffffc0b0b7812 */ /* 0x000fe200078ec0ff */
[----:B------:R-:W-:Y:S01]  /*0420*/  UMOV UR11, 0x80 ;  /* 0x00000080000b7882 */ /* 0x000fe20000000000 */
[----:B------:R-:W-:Y:S01]  /*0430*/  LEA.HI R12, R12, R9, RZ, 0x2 ;  /* 0x000000090c0c7211 */ /* 0x000fe200078f10ff */
[----:B------:R-:W-:Y:S01]  /*0440*/  NOP ;  /* 0x0000000000007918 */ /* 0x000fe20000000000 */
[----:B--2---:R-:W-:Y:S01]  /*0450*/  SHF.R.S32.HI R2, RZ, 0x1f, R5 ;  /* 0x0000001fff027819 */ /* 0x004fe20000011405 */
[----:B------:R-:W-:Y:S01]  /*0460*/  IMAD.IADD R11, R8, 0x1, -R11 ;  /* 0x00000001080b7824 */ /* 0x000fe200078e0a0b */
[----:B------:R-:W-:Y:S01]  /*0470*/  LOP3.LUT R12, R12, 0xfffffffc, RZ, 0xc0, !PT ;  /* 0xfffffffc0c0c7812 */ /* 0x000fe200078ec0ff */
[----:B------:R-:W2:Y:S01]  /*0480*/  LDC R25, c[0x0][0x148] ;  /* 0x00005200ff197b82 */ /* 0x000ea20000000800 */
[----:B------:R-:W-:Y:S01]  /*0490*/  LEA.HI R2, R2, R5, RZ, 0x2 ;  /* 0x0000000502027211 */ /* 0x000fe200078f10ff */
[----:B------:R-:W-:Y:S01]  /*04a0*/  NOP ;  /* 0x0000000000007918 */ /* 0x000fe20000000000 */
[C---:B------:R-:W-:Y:S01]  /*04b0*/  VIADD R35, R10.reuse, 0xffffffff ;  /* 0xffffffff0a237836 */ /* 0x040fe20000000000 */
[----:B------:R-:W-:Y:S01]  /*04c0*/  ISETP.NE.AND P3, PT, R10, RZ, PT ;  /* 0x000000ff0a00720c */ /* 0x000fe20003f65270 */
[----:B------:R-:W-:Y:S01]  /*04d0*/  IMAD.IADD R12, R9, 0x1, -R12 ;  /* 0x00000001090c7824 */ /* 0x000fe200078e0a0c */
[----:B-----5:R-:W-:Y:S01]  /*04e0*/  I2FP.F32.U32 R9, UR12 ;  /* 0x0000000c00097c45 */ /* 0x020fe20008201000 */
[----:B------:R-:W-:Y:S01]  /*04f0*/  IMAD.MOV.U32 R153, RZ, RZ, 0x1 ;  /* 0x00000001ff997424 */ /* 0x000fe200078e00ff */
[----:B-1----:R-:W-:Y:S01]  /*0500*/  ISETP.NE.OR P0, PT, R15, RZ, !P0 ;  /* 0x000000ff0f00720c */ /* 0x002fe20004705670 */
[----:B------:R-:W-:Y:S01]  /*0510*/  IMAD R11, R11, 0x4, R12 ;  /* 0x000000040b0b7824 */ /* 0x000fe200078e020c */
[----:B---3--:R-:W-:Y:S01]  /*0520*/  ISETP.NE.OR P1, PT, R13, RZ, !P1 ;  /* 0x000000ff0d00720c */ /* 0x008fe20004f25670 */
[----:B------:R-:W-:Y:S01]  /*0530*/  FMUL R9, R9, UR4 ;  /* 0x0000000409097c20 */ /* 0x000fe20008400000 */
[----:B------:R-:W1:Y:S01]  /*0540*/  LDC R13, c[0x0][0x144] ;  /* 0x00005100ff0d7b82 */ /* 0x000e620000000800 */
[----:B------:R-:W-:Y:S01]  /*0550*/  LOP3.LUT R2, R2, 0xfffffffc, RZ, 0xc0, !PT ;  /* 0xfffffffc02027812 */ /* 0x000fe200078ec0ff */
[----:B------:R-:W-:Y:S01]  /*0560*/  ULDC UR4, c[0x0][0x154] ;  /* 0x0000550000047ab9 */ /* 0x000fe20000000800 */
[----:B------:R-:W-:Y:S01]  /*0570*/  SHF.R.S32.HI R8, RZ, 0x1f, R11 ;  /* 0x0000001fff087819 */ /* 0x000fe2000001140b */
[----:B------:R-:W-:Y:S01]  /*0580*/  IMAD.SHL.U32 R152, R11, 0x4, RZ ;  /* 0x000000040b987824 */ /* 0x000fe200078e00ff */
[----:B------:R-:W3:Y:S01]  /*0590*/  F2I.U32.TRUNC.NTZ R9, R9 ;  /* 0x0000000900097305 */ /* 0x000ee2000020f000 */
[----:B------:R-:W-:Y:S01]  /*05a0*/  IMAD.IADD R5, R5, 0x1, -R2 ;  /* 0x0000000105057824 */ /* 0x000fe200078e0a02 */
[----:B------:R-:W-:-:S02]  /*05b0*/  LEA.HI R8, R8, R11, RZ, 0x2 ;  /* 0x0000000b08087211 */ /* 0x000fc400078f10ff */
[----:B------:R-:W-:Y:S01]  /*05c0*/  VOTEU.ALL UP2, P0 ;  /* 0x00000000003f7886 */ /* 0x000fe20000040000 */
[----:B------:R-:W-:Y:S01]  /*05d0*/  LOP3.LUT R152, R11, 0xc, R152, 0x78, !PT ;  /* 0x0000000c0b987812 */ /* 0x000fe200078e7898 */
[----:B------:R-:W-:Y:S01]  /*05e0*/  VOTEU.ALL UP3, P1 ;  /* 0x00000000003f7886 */ /* 0x000fe20000860000 */
[----:B----4-:R-:W-:Y:S01]  /*05f0*/  I2FP.F32.U32 R2, R6 ;  /* 0x0000000600027245 */ /* 0x010fe20000201000 */
[----:B------:R-:W-:Y:S01]  /*0600*/  VOTEU.ALL UP4, P1 ;  /* 0x00000000003f7886 */ /* 0x000fe20000880000 */
[----:B------:R-:W4:Y:S01]  /*0610*/  @!UP2 S2UR UR7, SR_CgaCtaId ;  /* 0x000000000007a9c3 */ /* 0x000f220000008800 */
[----:B------:R-:W-:Y:S01]  /*0620*/  LOP3.LUT R8, R8, 0xfffffffc, RZ, 0xc0, !PT ;  /* 0xfffffffc08087812 */ /* 0x000fe200078ec0ff */
[----:B------:R-:W-:Y:S01]  /*0630*/  @!UP2 UMOV UR6, 0x400 ;  /* 0x000004000006a882 */ /* 0x000fe20000000000 */
[----:B------:R-:W-:Y:S01]  /*0640*/  FMUL R2, R2, UR4 ;  /* 0x0000000402027c20 */ /* 0x000fe20008400000 */
[----:B------:R-:W-:Y:S01]  /*0650*/  UMOV UR4, 0x20 ;  /* 0x0000002000047882 */ /* 0x000fe20000000000 */
[----:B------:R-:W-:Y:S01]  /*0660*/  @!UP3 UMOV UR9, 0x400 ;  /* 0x000004000009b882 */ /* 0x000fe20000000000 */
[----:B---3--:R-:W-:Y:S01]  /*0670*/  IMAD.MOV R12, RZ, RZ, -R9 ;  /* 0x000000ffff0c7224 */ /* 0x008fe200078e0a09 */
[----:B------:R-:W-:-:S04]  /*0680*/  @!UP2 UIADD3 UR4, -UR4, 0x100000, URZ ;  /* 0x001000000404a890 */ /* 0x000fc8000fffe13f */
[----:B------:R-:W-:Y:S02]  /*0690*/  @!UP2 USHF.L.U32 UR5, UR4, 0xb, URZ ;  /* 0x0000000b0405a899 */ /* 0x000fe4000800063f */
[----:B------:R-:W-:Y:S01]  /*06a0*/  @!UP2 USHF.L.U32 UR4, UR4, 0x1, URZ ;  /* 0x000000010404a899 */ /* 0x000fe2000800063f */
[----:B------:R-:W3:Y:S01]  /*06b0*/  @!UP3 S2UR UR10, SR_CgaCtaId ;  /* 0x00000000000ab9c3 */ /* 0x000ee20000008800 */
[----:B------:R-:W-:Y:S01]  /*06c0*/  IMAD.IADD R8, R11, 0x1, -R8 ;  /* 0x000000010b087824 */ /* 0x000fe200078e0a08 */
[----:B------:R-:W5:Y:S01]  /*06d0*/  F2I.U32.TRUNC.NTZ R2, R2 ;  /* 0x0000000200027305 */ /* 0x000f62000020f000 */
[----:B-1----:R-:W-:Y:S01]  /*06e0*/  IMAD R21, R13, R12, UR12 ;  /* 0x0000000c0d157e24 */ /* 0x002fe2000f8e020c */
[----:B------:R-:W-:Y:S01]  /*06f0*/  VOTEU.ALL UP5, P1 ;  /* 0x00000000003f7886 */ /* 0x000fe200008a0000 */
[----:B0-----:R-:W-:Y:S01]  /*0700*/  ISETP.EQ.U32.AND P2, PT, R14, 0x1, PT ;  /* 0x000000010e00780c */ /* 0x001fe20003f42070 */
[----:B------:R-:W-:Y:S01]  /*0710*/  VOTEU.ALL UP0, P0 ;  /* 0x00000000003f7886 */ /* 0x000fe20000000000 */
[----:B------:R-:W-:Y:S01]  /*0720*/  VOTEU.ALL UP1, P0 ;  /* 0x00000000003f7886 */ /* 0x000fe20000020000 */
[----:B------:R-:W-:Y:S01]  /*0730*/  ISETP.NE.AND P4, PT, R8, R21, PT ;  /* 0x000000150800720c */ /* 0x000fe20003f85270 */
[----:B------:R0:W1:Y:S01]  /*0740*/  SHFL.IDX PT, R14, R7, RZ, 0x1f ;  /* 0x00001fff070e7589 */ /* 0x00006200000e0000 */
[----:B------:R-:W-:-:S02]  /*0750*/  LOP3.LUT P0, RZ, R3, 0x7, RZ, 0xc0, !PT ;  /* 0x0000000703ff7812 */ /* 0x000fc4000780c0ff */
[----:B------:R-:W-:Y:S02]  /*0760*/  ISETP.GE.U32.AND P6, PT, R35, 0x2, PT ;  /* 0x000000022300780c */ /* 0x000fe40003fc6070 */
[----:B------:R-:W-:Y:S01]  /*0770*/  ISETP.LT.U32.AND P0, PT, R152, 0x4, !P0 ;  /* 0x000000049800780c */ /* 0x000fe20004701070 */
[----:B----4-:R-:W-:Y:S01]  /*0780*/  @!UP2 ULEA UR8, UR7, UR6, 0x18 ;  /* 0x000000060708a291 */ /* 0x010fe2000f8ec03f */
[----:B-----5:R-:W-:Y:S01]  /*0790*/  IMAD.MOV R20, RZ, RZ, -R2 ;  /* 0x000000ffff147224 */ /* 0x020fe200078e0a02 */
[----:B------:R-:W-:-:S04]  /*07a0*/  @!UP3 UIADD3 UR6, -UR11, 0x100000, URZ ;  /* 0x001000000b06b890 */ /* 0x000fc8000fffe13f */
[----:B------:R-:W-:Y:S02]  /*07b0*/  @!UP3 USHF.L.U32 UR7, UR6, 0xb, URZ ;  /* 0x0000000b0607b899 */ /* 0x000fe4000800063f */
[----:B------:R-:W-:Y:S01]  /*07c0*/  @!UP3 USHF.L.U32 UR6, UR6, 0x1, URZ ;  /* 0x000000010606b899 */ /* 0x000fe2000800063f */
[----:B------:R-:W-:Y:S01]  /*07d0*/  VOTEU.ALL UP2, P1 ;  /* 0x00000000003f7886 */ /* 0x000fe20000840000 */
[----:B------:R-:W-:Y:S01]  /*07e0*/  @P4 SHF.R.S32.HI R9, RZ, 0x1f, R152 ;  /* 0x0000001fff094819 */ /* 0x000fe20000011498 */
[----:B--2---:R-:W-:Y:S01]  /*07f0*/  IMAD R2, R25, R20, R6 ;  /* 0x0000001419027224 */ /* 0x004fe200078e0206 */
[----:B---3--:R-:W-:Y:S02]  /*0800*/  @!UP3 ULEA UR9, UR10, UR9, 0x18 ;  /* 0x000000090a09b291 */ /* 0x008fe4000f8ec03f */
[----:B------:R-:W-:Y:S01]  /*0810*/  @P4 LEA.HI R9, R9, R152, RZ, 0x2 ;  /* 0x0000009809094211 */ /* 0x000fe200078f10ff */
[----:B------:R-:W-:Y:S01]  /*0820*/  VOTEU.ALL UP3, P1 ;  /* 0x00000000003f7886 */ /* 0x000fe20000860000 */
[----:B------:R-:W-:Y:S01]  /*0830*/  ISETP.NE.AND P1, PT, R5, 0x3, PT ;  /* 0x000000030500780c */ /* 0x000fe20003f25270 */
[----:B------:R-:W2:Y:S02]  /*0840*/  FENCE.VIEW.ASYNC.S ;  /* 0x00000000000073c6 */ /* 0x000ea40000000000 */
[----:B--2---:R0:W2:Y:S01]  /*0850*/  @!UP0 SYNCS.EXCH.64 URZ, [UR8+0x80], UR4 ;  /* 0x00008004083f85b2 */ /* 0x0040a20008000100 */
[----:B------:R-:W-:-:S02]  /*0860*/  @P4 SHF.R.S32.HI R9, RZ, 0x2, R9 ;  /* 0x00000002ff094819 */ /* 0x000fc40000011409 */
[----:B------:R-:W-:Y:S02]  /*0870*/  ISETP.EQ.OR P1, PT, R5, RZ, !P1 ;  /* 0x000000ff0500720c */ /* 0x000fe40004f22670 */
[----:B------:R-:W-:Y:S02]  /*0880*/  @P4 ISETP.NE.AND P5, PT, R9, R2, PT ;  /* 0x000000020900420c */ /* 0x000fe40003fa5270 */
[----:B------:R-:W-:Y:S02]  /*0890*/  ISETP.EQ.AND P1, PT, R10, RZ, P1 ;  /* 0x000000ff0a00720c */ /* 0x000fe40000f22270 */
[----:B------:R-:W-:Y:S02]  /*08a0*/  SEL R2, RZ, 0x1, !P0 ;  /* 0x00000001ff027807 */ /* 0x000fe40004000000 */
[----:B------:R-:W-:Y:S02]  /*08b0*/  @P4 SEL R153, RZ, 0x1, P5 ;  /* 0x00000001ff994807 */ /* 0x000fe40002800000 */
[----:B------:R-:W-:-:S02]  /*08c0*/  SEL R16, RZ, 0x1, !P1 ;  /* 0x00000001ff107807 */ /* 0x000fc40004800000 */
[----:B------:R-:W-:Y:S01]  /*08d0*/  LOP3.LUT R153, R153, R2, RZ, 0xc0, !PT ;  /* 0x0000000299997212 */ /* 0x000fe200078ec0ff */
[----:B------:R0:W3:Y:S01]  /*08e0*/  @!UP1 SYNCS.EXCH.64 URZ, [UR8+0x88], UR4 ;  /* 0x00008804083f95b2 */ /* 0x0000e20008000100 */
[----:B------:R-:W-:Y:S01]  /*08f0*/  NOP ;  /* 0x0000000000007918 */ /* 0x000fe20000000000 */
[----:B------:R-:W-:Y:S01]  /*0900*/  SEL R16, R16, 0x2, P6 ;  /* 0x0000000210107807 */ /* 0x000fe20003000000 */
[----:B------:R0:W4:Y:S01]  /*0910*/  @!UP2 SYNCS.EXCH.64 URZ, [UR9+0x60], UR6 ;  /* 0x00006006093fa5b2 */ /* 0x0001220008000100 */
[----:B------:R0:W0:Y:S01]  /*0920*/  @!UP3 SYNCS.EXCH.64 URZ, [UR9+0x68], UR6 ;  /* 0x00006806093fb5b2 */ /* 0x0000220008000100 */
[----:B------:R0:W0:Y:S01]  /*0930*/  @!UP4 SYNCS.EXCH.64 URZ, [UR9+0x70], UR6 ;  /* 0x00007006093fc5b2 */ /* 0x0000220008000100 */
[----:B------:R0:W0:Y:S01]  /*0940*/  @!UP5 SYNCS.EXCH.64 URZ, [UR9+0x78], UR6 ;  /* 0x00007806093fd5b2 */ /* 0x0000220008000100 */
[----:B------:R-:W-:Y:S01]  /*0950*/  NOP ;  /* 0x0000000000007918 */ /* 0x000fe20000000000 */
[----:B-12---:R-:W-:Y:S05]  /*0960*/  @!P2 BRA `(.L_x_3) ;  /* 0x000000000008a947 */ /* 0x006fea0003800000 */
[----:B0--34-:R-:W-:Y:S01]  /*0970*/  UCGABAR_ARV ;  /* 0x00000000000079c7 */ /* 0x019fe20008000000 */
[----:B------:R-:W-:Y:S05]  /*0980*/  BRA `(.L_x_4) ;  /* 0x0000000000047947 */ /* 0x000fea0003800000 */
.L_x_3:
[----:B0--34-:R-:W-:Y:S01]  /*0990*/  NOP ;  /* 0x0000000000007918 */ /* 0x019fe20000000000 */
.L_x_4:
[----:B------:R-:W-:Y:S01]  /*09a0*/  ULDC.64 UR4, c[0x0][0x598] ;  /* 0x0001660000047ab9 */ /* 0x000fe20000000a00 */
[----:B------:R-:W-:Y:S01]  /*09b0*/  ULDC.64 UR36, c[0x0][0x208] ;  /* 0x0000820000247ab9 */ /* 0x000fe20000000a00 */
[----:B------:R-:W-:-:S04]  /*09c0*/  ISETP.NE.U32.AND P0, PT, RZ, UR4, PT ;  /* 0x00000004ff007c0c */ /* 0x000fc8000bf05070 */
[----:B------:R-:W-:-:S13]  /*09d0*/  ISETP.NE.AND.EX P0, PT, RZ, UR5, PT, P0 ;  /* 0x00000005ff007c0c */ /* 0x000fda000bf05300 */
[----:B------:R-:W-:Y:S05]  /*09e0*/  @!P0 BRA `(.L_x_5) ;  /* 0x00000000001c8947 */ /* 0x000fea0003800000 */
[----:B------:R-:W0:Y:S02]  /*09f0*/  LDC.64 R8, c[0x0][0x598] ;  /* 0x00016600ff087b82 */ /* 0x000e240000000a00 */
[----:B0-----:R-:W2:Y:S02]  /*0a00*/  LDG.E.64 R8, desc[UR36][R8.64] ;  /* 0x0000002408087981 */ /* 0x001ea4000c1e1b00 */
[----:B--2---:R-:W-:-:S04]  /*0a10*/  ISETP.NE.U32.AND P0, PT, R8, RZ, PT ;  /* 0x000000ff0800720c */ /* 0x004fc80003f05070 */
[----:B------:R-:W-:-:S13]  /*0a20*/  ISETP.NE.AND.EX P0, PT, R9, RZ, PT, P0 ;  /* 0x000000ff0900720c */ /* 0x000fda0003f05300 */
[----:B------:R-:W-:Y:S05]  /*0a30*/  @!P0 BRA `(.L_x_5) ;  /* 0x0000000000088947 */ /* 0x000fea0003800000 */
[----:B------:R0:W5:Y:S01]  /*0a40*/  LD.E R154, desc[UR36][R8.64] ;  /* 0x00000024089a7980 */ /* 0x000162000c101900 */
[----:B------:R-:W-:Y:S05]  /*0a50*/  BRA `(.L_x_6) ;  /* 0x0000000000247947 */ /* 0x000fea0003800000 */
.L_x_5:
[----:B------:R-:W-:Y:S02]  /*0a60*/  ULDC.64 UR4, c[0x0][0x588] ;  /* 0x0001620000047ab9 */ /* 0x000fe40000000a00 */
[----:B------:R-:W-:-:S04]  /*0a70*/  ISETP.NE.U32.AND P0, PT, RZ, UR4, PT ;  /* 0x00000004ff007c0c */ /* 0x000fc8000bf05070 */
[----:B------:R-:W-:-:S13]  /*0a80*/  ISETP.NE.AND.EX P0, PT, RZ, UR5, PT, P0 ;  /* 0x00000005ff007c0c */ /* 0x000fda000bf05300 */
[----:B------:R-:W-:Y:S05]  /*0a90*/  @!P0 BRA `(.L_x_7) ;  /* 0x00000000000c8947 */ /* 0x000fea0003800000 */
[----:B------:R-:W0:Y:S02]  /*0aa0*/  LDC.64 R154, c[0x0][0x588] ;  /* 0x00016200ff9a7b82 */ /* 0x000e240000000a00 */
[----:B0-----:R1:W5:Y:S01]  /*0ab0*/  LDG.E R154, desc[UR36][R154.64] ;  /* 0x000000249a9a7981 */ /* 0x001362000c1e1900 */
[----:B------:R-:W-:Y:S05]  /*0ac0*/  BRA `(.L_x_6) ;  /* 0x0000000000087947 */ /* 0x000fea0003800000 */
.L_x_7:
[----:B------:R-:W-:Y:S02]  /*0ad0*/  ULDC UR4, c[0x0][0x580] ;  /* 0x0001600000047ab9 */ /* 0x000fe40000000800 */
[----:B------:R-:W-:-:S07]  /*0ae0*/  IMAD.U32 R154, RZ, RZ, UR4 ;  /* 0x00000004ff9a7e24 */ /* 0x000fce000f8e00ff */
.L_x_6:
[----:B------:R-:W-:Y:S02]  /*0af0*/  ULDC.64 UR4, c[0x0][0x5a0] ;  /* 0x0001680000047ab9 */ /* 0x000fe40000000a00 */
[----:B------:R-:W-:-:S04]  /*0b00*/  ISETP.NE.U32.AND P0, PT, RZ, UR4, PT ;  /* 0x00000004ff007c0c */ /* 0x000fc8000bf05070 */
[----:B------:R-:W-:-:S13]  /*0b10*/  ISETP.NE.AND.EX P0, PT, RZ, UR5, PT, P0 ;  /* 0x00000005ff007c0c */ /* 0x000fda000bf05300 */
[----:B------:R-:W-:Y:S05]  /*0b20*/  @!P0 BRA `(.L_x_8) ;  /* 0x00000000001c8947 */ /* 0x000fea0003800000 */
[----:B0-----:R-:W0:Y:S02]  /*0b30*/  LDC.64 R8, c[0x0][0x5a0] ;  /* 0x00016800ff087b82 */ /* 0x001e240000000a00 */
[----:B0-----:R-:W2:Y:S02]  /*0b40*/  LDG.E.64 R8, desc[UR36][R8.64] ;  /* 0x0000002408087981 */ /* 0x001ea4000c1e1b00 */
[----:B--2---:R-:W-:-:S04]  /*0b50*/  ISETP.NE.U32.AND P0, PT, R8, RZ, PT ;  /* 0x000000ff0800720c */ /* 0x004fc80003f05070 */
[----:B------:R-:W-:-:S13]  /*0b60*/  ISETP.NE.AND.EX P0, PT, R9, RZ, PT, P0 ;  /* 0x000000ff0900720c */ /* 0x000fda0003f05300 */
[----:B------:R-:W-:Y:S05]  /*0b70*/  @!P0 BRA `(.L_x_8) ;  /* 0x0000000000088947 */ /* 0x000fea0003800000 */
[----:B-1----:R0:W5:Y:S01]  /*0b80*/  LD.E R155, desc[UR36][R8.64] ;  /* 0x00000024089b7980 */ /* 0x002162000c101900 */
[----:B------:R-:W-:Y:S05]  /*0b90*/  BRA `(.L_x_9) ;  /* 0x0000000000247947 */ /* 0x000fea0003800000 */
.L_x_8:
[----:B------:R-:W-:Y:S02]  /*0ba0*/  ULDC.64 UR4, c[0x0][0x590] ;  /* 0x0001640000047ab9 */ /* 0x000fe40000000a00 */
[----:B------:R-:W-:-:S04]  /*0bb0*/  ISETP.NE.U32.AND P0, PT, RZ, UR4, PT ;  /* 0x00000004ff007c0c */ /* 0x000fc8000bf05070 */
[----:B------:R-:W-:-:S13]  /*0bc0*/  ISETP.NE.AND.EX P0, PT, RZ, UR5, PT, P0 ;  /* 0x00000005ff007c0c */ /* 0x000fda000bf05300 */
[----:B------:R-:W-:Y:S05]  /*0bd0*/  @!P0 BRA `(.L_x_10) ;  /* 0x00000000000c8947 */ /* 0x000fea0003800000 */
[----:B0-----:R-:W1:Y:S02]  /*0be0*/  LDC.64 R8, c[0x0][0x590] ;  /* 0x00016400ff087b82 */ /* 0x001e640000000a00 */
[----:B-1----:R1:W5:Y:S01]  /*0bf0*/  LDG.E R155, desc[UR36][R8.64] ;  /* 0x00000024089b7981 */ /* 0x002362000c1e1900 */
[----:B------:R-:W-:Y:S05]  /*0c00*/  BRA `(.L_x_9) ;  /* 0x0000000000087947 */ /* 0x000fea0003800000 */
.L_x_10:
[----:B------:R-:W-:Y:S02]  /*0c10*/  ULDC UR4, c[0x0][0x584] ;  /* 0x0001610000047ab9 */ /* 0x000fe40000000800 */
[----:B-1----:R-:W-:-:S07]  /*0c20*/  IMAD.U32 R155, RZ, RZ, UR4 ;  /* 0x00000004ff9b7e24 */ /* 0x002fce000f8e00ff */
.L_x_9:
[----:B------:R-:W2:Y:S01]  /*0c30*/  LDC R2, c[0x0][0x65c] ;  /* 0x00019700ff027b82 */ /* 0x000ea20000000800 */
[----:B------:R-:W-:Y:S01]  /*0c40*/  ULDC UR6, c[0x0][0x28c] ;  /* 0x0000a30000067ab9 */ /* 0x000fe20000000800 */
[----:B------:R-:W-:Y:S01]  /*0c50*/  ISETP.NE.AND P0, PT, R10, 0x2, PT ;  /* 0x000000020a00780c */ /* 0x000fe20003f05270 */
[----:B------:R-:W-:Y:S01]  /*0c60*/  UIADD3 UR6, UR6, 0x3f, URZ ;  /* 0x0000003f06067890 */ /* 0x000fe2000fffe03f */
[----:B01----:R-:W-:Y:S01]  /*0c70*/  IMAD.U32 R8, RZ, RZ, UR12 ;  /* 0x0000000cff087e24 */ /* 0x003fe2000f8e00ff */
[----:B------:R-:W-:Y:S01]  /*0c80*/  UMOV UR38, URZ ;  /* 0x0000003f00267c82 */ /* 0x000fe20008000000 */
[----:B------:R-:W-:Y:S01]  /*0c90*/  IMAD.MOV.U32 R9, RZ, RZ, RZ ;  /* 0x000000ffff097224 */ /* 0x000fe200078e00ff */
[----:B------:R-:W-:Y:S01]  /*0ca0*/  USHF.R.S32.HI UR7, URZ, 0x1f, UR6 ;  /* 0x0000001f3f077899 */ /* 0x000fe20008011406 */
[----:B------:R-:W-:Y:S01]  /*0cb0*/  UMOV UR39, URZ ;  /* 0x0000003f00277c82 */ /* 0x000fe20008000000 */
[----:B------:R-:W-:Y:S02]  /*0cc0*/  ULDC.64 UR8, c[0x0][0x650] ;  /* 0x0001940000087ab9 */ /* 0x000fe40000000a00 */
[----:B------:R-:W-:-:S04]  /*0cd0*/  ULEA.HI UR7, UR7, UR6, URZ, 0x6 ;  /* 0x0000000607077291 */ /* 0x000fc8000f8f303f */
[----:B------:R-:W-:Y:S01]  /*0ce0*/  USHF.R.S32.HI UR40, URZ, 0x6, UR7 ;  /* 0x000000063f287899 */ /* 0x000fe20008011407 */
[----:B--2---:R-:W-:-:S13]  /*0cf0*/  ISETP.NE.AND P1, PT, R2, 0x1, PT ;  /* 0x000000010200780c */ /* 0x004fda0003f25270 */
[----:B------:R-:W0:Y:S01]  /*0d00*/  @P1 LDC R19, c[0x0][0x10] ;  /* 0x00000400ff131b82 */ /* 0x000e220000000800 */
[----:B------:R-:W-:Y:S02]  /*0d10*/  @P1 IMAD.MOV.U32 R7, RZ, RZ, RZ ;  /* 0x000000ffff071224 */ /* 0x000fe400078e00ff */
[----:B------:R-:W-:-:S05]  /*0d20*/  @P1 IMAD.MOV.U32 R17, RZ, RZ, RZ ;  /* 0x000000ffff111224 */ /* 0x000fca00078e00ff */
[----:B------:R-:W1:Y:S01]  /*0d30*/  @!P1 LDC R11, c[0x0][0xc] ;  /* 0x00000300ff0b9b82 */ /* 0x000e620000000800 */
[----:B------:R-:W-:Y:S01]  /*0d40*/  ULDC UR4, c[0x0][0xc] ;  /* 0x0000030000047ab9 */ /* 0x000fe20000000800 */
[----:B------:R-:W-:Y:S02]  /*0d50*/  ULDC UR5, c[0x0][0x10] ;  /* 0x0000040000057ab9 */ /* 0x000fe40000000800 */
[----:B------:R-:W-:-:S04]  /*0d60*/  UIMAD.WIDE.U32 UR4, UR4, UR5, URZ ;  /* 0x00000005040472a5 */ /* 0x000fc8000f8e003f */
[----:B------:R-:W2:Y:S01]  /*0d70*/  LDC R2, c[0x0][0x14] ;  /* 0x00000500ff027b82 */ /* 0x000ea20000000800 */
[----:B0-----:R-:W-:-:S04]  /*0d80*/  @P1 IMAD.WIDE.U32 R18, R19, UR12, R6 ;  /* 0x0000000c13121c25 */ /* 0x001fc8000f8e0006 */
[----:B------:R-:W-:Y:S02]  /*0d90*/  @P1 IMAD.IADD R17, R19, 0x1, R17 ;  /* 0x0000000113111824 */ /* 0x000fe400078e0211 */
[----:B-1----:R-:W-:-:S04]  /*0da0*/  @!P1 IMAD.WIDE.U32 R8, R6, R11, R8 ;  /* 0x0000000b06089225 */ /* 0x002fc800078e0008 */
[----:B------:R-:W-:Y:S02]  /*0db0*/  @!P1 IMAD.MOV.U32 R18, RZ, RZ, R8 ;  /* 0x000000ffff129224 */ /* 0x000fe400078e0008 */
[----:B------:R-:W-:Y:S02]  /*0dc0*/  @!P1 IMAD.MOV.U32 R17, RZ, RZ, R9 ;  /* 0x000000ffff119224 */ /* 0x000fe400078e0009 */
[----:B--2---:R-:W-:-:S04]  /*0dd0*/  IMAD.WIDE.U32 R12, R2, UR4, RZ ;  /* 0x00000004020c7c25 */ /* 0x004fc8000f8e00ff */
[----:B------:R-:W-:Y:S01]  /*0de0*/  IMAD R23, R2, UR5, RZ ;  /* 0x0000000502177c24 */ /* 0x000fe2000f8e02ff */
[----:B------:R0:W-:Y:S03]  /*0df0*/  STL.64 [R1], R12 ;  /* 0x0000000c01007387 */ /* 0x0001e60000100a00 */
[----:B------:R-:W-:Y:S01]  /*0e00*/  IMAD.IADD R23, R13, 0x1, R23 ;  /* 0x000000010d177824 */ /* 0x000fe200078e0217 */
[----:B------:R-:W-:Y:S06]  /*0e10*/  @P0 BRA `(.L_x_11) ;  /* 0x0000000000200947 */ /* 0x000fec0003800000 */
[----:B------:R-:W-:Y:S01]  /*0e20*/  UISETP.GE.U32.AND UP0, UPT, UR40, 0x5, UPT ;  /* 0x000000052800788c */ /* 0x000fe2000bf06070 */
[----:B------:R-:W-:Y:S01]  /*0e30*/  IADD3 R18, P0, R18, R12, RZ ;  /* 0x0000000c12127210 */ /* 0x000fe20007f1e0ff */
[----:B------:R-:W-:Y:S01]  /*0e40*/  UIMAD.WIDE.U32 UR4, UR40, -0x33333333, URZ ;  /* 0xcccccccd280478a5 */ /* 0x000fe2000f8e003f */
[----:B------:R-:W-:-:S03]  /*0e50*/  UMOV UR39, URZ ;  /* 0x0000003f00277c82 */ /* 0x000fc60008000000 */
[----:B------:R-:W-:Y:S01]  /*0e60*/  USHF.R.U32.HI UR4, URZ, 0x2, UR5 ;  /* 0x000000023f047899 */ /* 0x000fe20008011605 */
[----:B------:R-:W-:-:S03]  /*0e70*/  IMAD.X R17, R23, 0x1, R17, P0 ;  /* 0x0000000117117824 */ /* 0x000fc600000e0611 */
[----:B------:R-:W-:Y:S02]  /*0e80*/  UIMAD UR38, UR4, -0x5, UR40 ;  /* 0xfffffffb042678a4 */ /* 0x000fe4000f8e0228 */
[----:B------:R-:W-:-:S12]  /*0e90*/  @UP0 ULOP3.LUT UR39, UR4, 0x1, URZ, 0xc0, !UPT ;  /* 0x0000000104270892 */ /* 0x000fd8000f8ec03f */
.L_x_11:
[----:B------:R-:W-:Y:S01]  /*0ea0*/  ISETP.GE.U32.AND P0, PT, R18, UR8, PT ;  /* 0x0000000812007c0c */ /* 0x000fe2000bf06070 */
[----:B------:R-:W-:Y:S01]  /*0eb0*/  IMAD.MOV.U32 R19, RZ, RZ, -0x1 ;  /* 0xffffffffff137424 */ /* 0x000fe200078e00ff */
[----:B------:R-:W-:Y:S01]  /*0ec0*/  PRMT R8, RZ, 0x7610, R8 ;  /* 0x00007610ff087816 */ /* 0x000fe20000000008 */
[----:B------:R-:W-:Y:S01]  /*0ed0*/  IMAD.MOV.U32 R22, RZ, RZ, -0x1 ;  /* 0xffffffffff167424 */ /* 0x000fe200078e00ff */
[----:B------:R-:W-:Y:S01]  /*0ee0*/  ISETP.GE.U32.AND.EX P0, PT, R17, UR9, PT, P0 ;  /* 0x0000000911007c0c */ /* 0x000fe2000bf06100 */
[----:B------:R-:W-:-:S12]  /*0ef0*/  IMAD.MOV.U32 R2, RZ, RZ, -0x1 ;  /* 0xffffffffff027424 */ /* 0x000fd800078e00ff */
[----:B------:R-:W-:Y:S05]  /*0f00*/  @P0 BRA `(.L_x_12) ;  /* 0x00000004002c0947 */ /* 0x000fea0003800000 */
[----:B------:R-:W1:Y:S01]  /*0f10*/  LDC.64 R26, c[0x0][0x628] ;  /* 0x00018a00ff1a7b82 */ /* 0x000e620000000a00 */
[----:B------:R-:W-:Y:S02]  /*0f20*/  IMAD.MOV.U32 R8, RZ, RZ, R18 ;  /* 0x000000ffff087224 */ /* 0x000fe400078e0012 */
[----:B------:R-:W-:-:S05]  /*0f30*/  IMAD.MOV.U32 R9, RZ, RZ, R17 ;  /* 0x000000ffff097224 */ /* 0x000fca00078e0011 */
[----:B------:R-:W2:Y:S08]  /*0f40*/  LDC R2, c[0x0][0x630] ;  /* 0x00018c00ff027b82 */ /* 0x000eb00000000800 */
[----:B------:R-:W3:Y:S01]  /*0f50*/  LDC.64 R28, c[0x0][0x620] ;  /* 0x00018800ff1c7b82 */ /* 0x000ee20000000a00 */
[----:B-1----:R-:W-:-:S04]  /*0f60*/  ISETP.NE.U32.AND P0, PT, R26, RZ, PT ;  /* 0x000000ff1a00720c */ /* 0x002fc80003f05070 */
[----:B------:R-:W-:-:S13]  /*0f70*/  ISETP.NE.AND.EX P0, PT, R27, RZ, PT, P0 ;  /* 0x000000ff1b00720c */ /* 0x000fda0003f05300 */
[----:B--23--:R-:W-:Y:S05]  /*0f80*/  @!P0 BRA `(.L_x_13) ;  /* 0x0000000000288947 */ /* 0x00cfea0003800000 */
[----:B0-----:R-:W0:Y:S02]  /*0f90*/  LDC R13, c[0x0][0x634] ;  /* 0x00018d00ff0d7b82 */ /* 0x001e240000000800 */
[----:B0-----:R-:W-:-:S05]  /*0fa0*/  IADD3 R13, P0, R18, R13, RZ ;  /* 0x0000000d120d7210 */ /* 0x001fca0007f1e0ff */
[----:B------:R-:W-:-:S04]  /*0fb0*/  IMAD.X R15, RZ, RZ, R17, P0 ;  /* 0x000000ffff0f7224 */ /* 0x000fc800000e0611 */
[----:B------:R-:W-:-:S04]  /*0fc0*/  IMAD.WIDE.U32 R8, R15, R26, RZ ;  /* 0x0000001a0f087225 */ /* 0x000fc800078e00ff */
[----:B------:R-:W-:-:S04]  /*0fd0*/  IMAD.WIDE.U32 R10, P0, R13, R27, R8 ;  /* 0x0000001b0d0a7225 */ /* 0x000fc80007800008 */
[----:B------:R-:W-:-:S04]  /*0fe0*/  IMAD.WIDE.U32 R8, R13, R26, RZ ;  /* 0x0000001a0d087225 */ /* 0x000fc800078e00ff */
[----:B------:R-:W-:Y:S01]  /*0ff0*/  IMAD.X R13, RZ, RZ, RZ, P0 ;  /* 0x000000ffff0d7224 */ /* 0x000fe200000e06ff */
[----:B------:R-:W-:Y:S01]  /*1000*/  IADD3 RZ, P0, R9, R10, RZ ;  /* 0x0000000a09ff7210 */ /* 0x000fe20007f1e0ff */
[----:B------:R-:W-:-:S04]  /*1010*/  IMAD.MOV.U32 R12, RZ, RZ, R11 ;  /* 0x000000ffff0c7224 */ /* 0x000fc800078e000b */
[----:B------:R-:W-:-:S08]  /*1020*/  IMAD.WIDE.U32.X R8, R15, R27, R12, P0 ;  /* 0x0000001b0f087225 */ /* 0x000fd000000e040c */
.L_x_13:
[----:B------:R-:W1:Y:S01]  /*1030*/  LDC.64 R32, c[0x0][0x640] ;  /* 0x00019000ff207b82 */ /* 0x000e620000000a00 */
[-C--:B------:R-:W-:Y:S01]  /*1040*/  SHF.R.U64 R30, R8, R2.reuse, R9 ;  /* 0x00000002081e7219 */ /* 0x080fe20000001209 */
[----:B------:R-:W-:Y:S01]  /*1050*/  IMAD.MOV.U32 R19, RZ, RZ, R17 ;  /* 0x000000ffff137224 */ /* 0x000fe200078e0011 */
[----:B------:R-:W-:Y:S01]  /*1060*/  SHF.R.U32.HI R2, RZ, R2, R9 ;  /* 0x00000002ff027219 */ /* 0x000fe20000011609 */
[----:B------:R-:W-:Y:S01]  /*1070*/  IMAD.MOV.U32 R26, RZ, RZ, 0x1 ;  /* 0x00000001ff1a7424 */ /* 0x000fe200078e00ff */
[----:B------:R-:W-:-:S03]  /*1080*/  IADD3 R11, P0, RZ, -R30, RZ ;  /* 0x8000001eff0b7210 */ /* 0x000fc60007f1e0ff */
[----:B------:R-:W2:Y:S02]  /*1090*/  LDC R10, c[0x0][0x618] ;  /* 0x00018600ff0a7b82 */ /* 0x000ea40000000800 */
[----:B------:R-:W-:-:S04]  /*10a0*/  IMAD.X R9, RZ, RZ, ~R2, P0 ;  /* 0x000000ffff097224 */ /* 0x000fc800000e0e02 */
[-C--:B------:R-:W-:Y:S02]  /*10b0*/  IMAD R2, R9, R28.reuse, RZ ;  /* 0x0000001c09027224 */ /* 0x080fe400078e02ff */
[----:B0-----:R-:W0:Y:S01]  /*10c0*/  LDC R13, c[0x0][0x608] ;  /* 0x00018200ff0d7b82 */ /* 0x001e220000000800 */
[----:B------:R-:W-:-:S04]  /*10d0*/  IMAD.WIDE.U32 R8, R11, R28, R18 ;  /* 0x0000001c0b087225 */ /* 0x000fc800078e0012 */
[----:B------:R-:W-:Y:S02]  /*10e0*/  IMAD R11, R11, R29, R2 ;  /* 0x0000001d0b0b7224 */ /* 0x000fe400078e0202 */
[----:B------:R-:W-:Y:S01]  /*10f0*/  IMAD.MOV.U32 R2, RZ, RZ, -0x1 ;  /* 0xffffffffff027424 */ /* 0x000fe200078e00ff */
[----:B------:R-:W3:Y:S01]  /*1100*/  LDC R31, c[0x0][0x658] ;  /* 0x00019600ff1f7b82 */ /* 0x000ee20000000800 */
[----:B------:R-:W-:Y:S01]  /*1110*/  IMAD.IADD R9, R9, 0x1, R11 ;  /* 0x0000000109097824 */ /* 0x000fe200078e020b */
[----:B-1----:R-:W-:-:S04]  /*1120*/  ISETP.NE.U32.AND P0, PT, R32, RZ, PT ;  /* 0x000000ff2000720c */ /* 0x002fc80003f05070 */
[----:B------:R-:W-:Y:S02]  /*1130*/  ISETP.NE.AND.EX P0, PT, R33, RZ, PT, P0 ;  /* 0x000000ff2100720c */ /* 0x000fe40003f05300 */
[----:B------:R-:W1:Y:S01]  /*1140*/  LDC R29, c[0x0][0x600] ;  /* 0x00018000ff1d7b82 */ /* 0x000e620000000800 */
[-CC-:B--2---:R-:W-:Y:S02]  /*1150*/  SHF.R.U64 R27, R8, R10.reuse, R9.reuse ;  /* 0x0000000a081b7219 */ /* 0x184fe40000001209 */
[----:B------:R-:W-:-:S05]  /*1160*/  SHF.R.U32.HI R8, RZ, R10, R9 ;  /* 0x0000000aff087219 */ /* 0x000fca0000011609 */
[----:B------:R-:W2:Y:S01]  /*1170*/  LDC R22, c[0x0][0x648] ;  /* 0x00019200ff167b82 */ /* 0x000ea20000000800 */
[-CC-:B0-----:R-:W-:Y:S02]  /*1180*/  SHF.R.U64 R34, R27, R13.reuse, R8.reuse ;  /* 0x0000000d1b227219 */ /* 0x181fe40000001208 */
[----:B------:R-:W-:-:S05]  /*1190*/  SHF.R.U32.HI R8, RZ, R13, R8 ;  /* 0x0000000dff087219 */ /* 0x000fca0000011608 */
[----:B------:R-:W0:Y:S01]  /*11a0*/  LDC R24, c[0x0][0x638] ;  /* 0x00018e00ff187b82 */ /* 0x000e220000000800 */
[-CC-:B---3--:R-:W-:Y:S02]  /*11b0*/  SHF.R.U64 R36, R34, R31.reuse, R8.reuse ;  /* 0x0000001f22247219 */ /* 0x188fe40000001208 */
[-C--:B------:R-:W-:Y:S02]  /*11c0*/  SHF.L.U32 R2, R2, R31.reuse, RZ ;  /* 0x0000001f02027219 */ /* 0x080fe400000006ff */
[----:B------:R-:W-:Y:S01]  /*11d0*/  SHF.R.U32.HI R9, RZ, R31, R8 ;  /* 0x0000001fff097219 */ /* 0x000fe20000011608 */
[----:B------:R-:W-:Y:S01]  /*11e0*/  IMAD.MOV.U32 R8, RZ, RZ, R36 ;  /* 0x000000ffff087224 */ /* 0x000fe200078e0024 */
[----:B------:R-:W-:Y:S01]  /*11f0*/  LOP3.LUT R15, RZ, R2, RZ, 0x33, !PT ;  /* 0x00000002ff0f7212 */ /* 0x000fe200078e33ff */
[----:B------:R-:W3:Y:S01]  /*1200*/  LDC R28, c[0x0][0x610] ;  /* 0x00018400ff1c7b82 */ /* 0x000ee20000000800 */
[----:B------:R-:W-:Y:S05]  /*1210*/  @!P0 BRA `(.L_x_14) ;  /* 0x0000000000288947 */ /* 0x000fea0003800000 */
[----:B------:R-:W4:Y:S02]  /*1220*/  LDC R13, c[0x0][0x64c] ;  /* 0x00019300ff0d7b82 */ /* 0x000f240000000800 */
[----:B----4-:R-:W-:-:S05]  /*1230*/  IADD3 R13, P0, R36, R13, RZ ;  /* 0x0000000d240d7210 */ /* 0x010fca0007f1e0ff */
        /* <DEDUP_REMOVED lines=8> */
.L_x_14:
[----:B--2---:R-:W-:Y:S01]  /*12c0*/  SHF.R.U64 R7, R8, R22, R9 ;  /* 0x0000001608077219 */ /* 0x004fe20000001209 */
[----:B-1----:R-:W-:Y:S01]  /*12d0*/  VIADD R8, R29, 0xffffffff ;  /* 0xffffffff1d087836 */ /* 0x002fe20000000000 */
[----:B------:R-:W-:Y:S01]  /*12e0*/  SHF.L.U32 R2, R26, R31, RZ ;  /* 0x0000001f1a027219 */ /* 0x000fe200000006ff */
[----:B------:R-:W-:Y:S01]  /*12f0*/  @P1 IMAD R21, R25, R20, R6 ;  /* 0x0000001419151224 */ /* 0x000fe200078e0206 */
[----:B------:R-:W-:Y:S01]  /*1300*/  LOP3.LUT R15, R34, R15, RZ, 0xc0, !PT ;  /* 0x0000000f220f7212 */ /* 0x000fe200078ec0ff */
[----:B------:R-:W-:Y:S01]  /*1310*/  IMAD.MOV R9, RZ, RZ, -R7 ;  /* 0x000000ffff097224 */ /* 0x000fe200078e0a07 */
[----:B------:R-:W-:-:S03]  /*1320*/  LOP3.LUT R8, R27, R8, RZ, 0xc0, !PT ;  /* 0x000000081b087212 */ /* 0x000fc600078ec0ff */
[----:B------:R-:W-:Y:S02]  /*1330*/  IMAD R6, R2, R7, R15 ;  /* 0x0000000702067224 */ /* 0x000fe400078e020f */
[----:B0-----:R-:W-:Y:S02]  /*1340*/  IMAD R2, R9, R24, R36 ;  /* 0x0000001809027224 */ /* 0x001fe400078e0224 */
[----:B---3--:R-:W-:Y:S02]  /*1350*/  IMAD R19, R6, R28, R21 ;  /* 0x0000001c06137224 */ /* 0x008fe400078e0215 */
[----:B------:R-:W-:Y:S02]  /*1360*/  IMAD R2, R2, R29, R8 ;  /* 0x0000001d02027224 */ /* 0x000fe400078e0208 */
[----:B------:R-:W-:-:S03]  /*1370*/  IMAD.MOV.U32 R6, RZ, RZ, 0x1 ;  /* 0x00000001ff067424 */ /* 0x000fc600078e00ff */
[----:B------:R-:W-:Y:S02]  /*1380*/  SEL R22, R2, R19, !P1 ;  /* 0x0000001302167207 */ /* 0x000fe40004800000 */
[----:B------:R-:W-:Y:S01]  /*1390*/  SEL R19, R19, R2, !P1 ;  /* 0x0000000213137207 */ /* 0x000fe20004800000 */
[----:B------:R-:W-:Y:S01]  /*13a0*/  IMAD.MOV.U32 R2, RZ, RZ, R30 ;  /* 0x000000ffff027224 */ /* 0x000fe200078e001e */
[----:B------:R-:W-:-:S07]  /*13b0*/  PRMT R8, R6, 0x7610, R8 ;  /* 0x0000761006087816 */ /* 0x000fce0000000008 */
.L_x_12:
[----:B------:R-:W-:Y:S05]  /*13c0*/  @!P2 BRA `(.L_x_15) ;  /* 0x00000000000ca947 */ /* 0x000fea0003800000 */
[----:B------:R-:W-:Y:S01]  /*13d0*/  UCGABAR_WAIT ;  /* 0x0000000000007dc7 */ /* 0x000fe20008000000 */
[----:B------:R-:W-:Y:S01]  /*13e0*/  CCTL.IVALL ;  /* 0x00000000ff00798f */ /* 0x000fe20002000000 */
[----:B------:R-:W-:Y:S05]  /*13f0*/  BRA `(.L_x_16) ;  /* 0x0000000000047947 */ /* 0x000fea0003800000 */
.L_x_15:
[----:B------:R-:W-:Y:S06]  /*1400*/  BAR.SYNC.DEFER_BLOCKING 0x0 ;  /* 0x0000000000007b1d */ /* 0x000fec0000010000 */
.L_x_16:
[----:B------:R-:W-:Y:S05]  /*1410*/  @!P3 BRA `(.L_x_17) ;  /* 0x00000090008cb947 */ /* 0x000fea0003800000 */
[----:B------:R-:W-:-:S13]  /*1420*/  ISETP.GT.U32.AND P0, PT, R35, 0x1, PT ;  /* 0x000000012300780c */ /* 0x000fda0003f04070 */
[----:B------:R-:W-:Y:S05]  /*1430*/  @P0 EXIT ;  /* 0x000000000000094d */ /* 0x000fea0003800000 */
.L_x_18:
[----:B------:R-:W-:-:S08]  /*1440*/  NOP ;  /* 0x0000000000007918 */ /* 0x000fd00000000000 */
[----:B------:R-:W1:Y:S02]  /*1450*/  USETMAXREG.TRY_ALLOC.CTAPOOL UP0, 0xe8 ;  /* 0x000000e8000079c8 */ /* 0x000e640008000600 */
[----:B-1----:R-:W-:-:S13]  /*1460*/  PLOP3.LUT P0, PT, PT, PT, UP0, 0x80, 0x0 ;  /* 0x000000000000781c */ /* 0x002fda0003f0f008 */
[----:B------:R-:W-:Y:S05]  /*1470*/  @!P0 BRA `(.L_x_18) ;  /* 0xfffffffc00f08947 */ /* 0x000fea000383ffff */
[----:B------:R-:W-:-:S13]  /*1480*/  LOP3.LUT P0, RZ, R8, 0xff, RZ, 0xc0, !PT ;  /* 0x000000ff08ff7812 */ /* 0x000fda000780c0ff */
[----:B------:R-:W-:Y:S05]  /*1490*/  @!P0 EXIT ;  /* 0x000000000000894d */ /* 0x000fea0003800000 */
[----:B------:R-:W1:Y:S01]  /*14a0*/  S2UR UR4, SR_CgaCtaId ;  /* 0x00000000000479c3 */ /* 0x000e620000008800 */
[----:B------:R-:W-:Y:S01]  /*14b0*/  VIADD R14, R14, 0xffffffff ;  /* 0xffffffff0e0e7836 */ /* 0x000fe20000000000 */
[CC--:B------:R-:W-:Y:S01]  /*14c0*/  LEA.HI R4, R0.reuse, R3.reuse, RZ, 0x2 ;  /* 0x0000000300047211 */ /* 0x0c0fe200078f10ff */
[----:B------:R-:W-:Y:S01]  /*14d0*/  UMOV UR41, 0x400 ;  /* 0x0000040000297882 */ /* 0x000fe20000000000 */
[----:B------:R-:W-:Y:S01]  /*14e0*/  LEA.HI R0, R0, R3, RZ, 0x5 ;  /* 0x0000000300007211 */ /* 0x000fe200078f28ff */
[----:B------:R-:W-:Y:S01]  /*14f0*/  UISETP.LT.AND UP0, UPT, UR40, 0x1, UPT ;  /* 0x000000012800788c */ /* 0x000fe2000bf01270 */
[----:B------:R-:W-:Y:S01]  /*1500*/  R2UR UR42, R14 ;  /* 0x000000000e2a72ca */ /* 0x000fe200000e0000 */
[----:B------:R-:W-:Y:S01]  /*1510*/  USHF.L.U32 UR44, UR40, 0x1, URZ ;  /* 0x00000001282c7899 */ /* 0x000fe2000800063f */
[--C-:B------:R-:W-:Y:S01]  /*1520*/  SHF.R.S32.HI R156, RZ, 0x2, R4.reuse ;  /* 0x00000002ff9c7819 */ /* 0x100fe20000011404 */
[----:B------:R-:W-:Y:S01]  /*1530*/  USEL UR43, UR40, 0x1, UP0 ;  /* 0x00000001282b7887 */ /* 0x000fe20008000000 */
[----:B------:R-:W-:-:S02]  /*1540*/  SHF.R.S32.HI R5, RZ, 0x1f, R4 ;  /* 0x0000001fff057819 */ /* 0x000fc40000011404 */
[----:B------:R-:W-:Y:S01]  /*1550*/  LOP3.LUT R158, R4, 0xfffffffc, RZ, 0xc0, !PT ;  /* 0xfffffffc049e7812 */ /* 0x000fe200078ec0ff */
[----:B------:R-:W-:Y:S01]  /*1560*/  UIADD3 UR43, -UR43, UR40, URZ ;  /* 0x000000282b2b7290 */ /* 0x000fe2000fffe13f */
[----:B------:R-:W-:Y:S02]  /*1570*/  LEA.HI R5, R5, R156, RZ, 0x3 ;  /* 0x0000009c05057211 */ /* 0x000fe400078f18ff */
[----:B------:R-:W-:Y:S01]  /*1580*/  ISETP.NE.AND P0, PT, R14, RZ, PT ;  /* 0x000000ff0e00720c */ /* 0x000fe20003f05270 */
[----:B------:R-:W-:Y:S01]  /*1590*/  IMAD.IADD R158, R3, 0x1, -R158 ;  /* 0x00000001039e7824 */ /* 0x000fe200078e0a9e */
[----:B------:R-:W-:Y:S01]  /*15a0*/  LOP3.LUT R5, R5, 0xfffffff8, RZ, 0xc0, !PT ;  /* 0xfffffff805057812 */ /* 0x000fe200078ec0ff */
[----:B------:R-:W-:Y:S01]  /*15b0*/  USHF.L.U32 UR42, UR42, 0x3, URZ ;  /* 0x000000032a2a7899 */ /* 0x000fe2000800063f */
[----:B------:R-:W-:Y:S02]  /*15c0*/  LOP3.LUT R174, R16, 0x1, RZ, 0xfc, !PT ;  /* 0x0000000110ae7812 */ /* 0x000fe400078efcff */
[----:B------:R-:W-:Y:S01]  /*15d0*/  SEL R175, RZ, 0x1, P0 ;  /* 0x00000001ffaf7807 */ /* 0x000fe20000000000 */
[----:B------:R-:W-:Y:S01]  /*15e0*/  IMAD.IADD R156, R156, 0x1, -R5 ;  /* 0x000000019c9c7824 */ /* 0x000fe200078e0a05 */
[----:B-1----:R-:W-:Y:S01]  /*15f0*/  ULEA UR41, UR4, UR41, 0x18 ;  /* 0x0000002904297291 */ /* 0x002fe2000f8ec03f */
[----:B------:R-:W-:Y:S01]  /*1600*/  SHF.R.S32.HI R5, RZ, 0x5, R0 ;  /* 0x00000005ff057819 */ /* 0x000fe20000011400 */
[----:B------:R-:W-:Y:S01]  /*1610*/  IMAD.U32 R160, RZ, RZ, UR42 ;  /* 0x0000002affa07e24 */ /* 0x000fe2000f8e00ff */
[----:B------:R-:W-:Y:S01]  /*1620*/  ULDC UR4, c[0x0][0x284] ;  /* 0x0000a10000047ab9 */ /* 0x000fe20000000800 */
[----:B------:R-:W-:Y:S01]  /*1630*/  UIADD3 UR45, UR41, 0x60, URZ ;  /* 0x00000060292d7890 */ /* 0x000fe2000fffe03f */
[--C-:B------:R-:W-:Y:S01]  /*1640*/  SHF.R.S32.HI R157, RZ, 0x1f, R156.reuse ;  /* 0x0000001fff9d7819 */ /* 0x100fe2000001149c */
[----:B------:R-:W-:Y:S01]  /*1650*/  IMAD R163, R5, -0x10, -R156 ;  /* 0xfffffff005a37824 */ /* 0x000fe200078e0a9c */
[----:B------:R-:W-:-:S02]  /*1660*/  LOP3.LUT R162, R160, 0x8, RZ, 0xc0, !PT ;  /* 0x00000008a0a27812 */ /* 0x000fc400078ec0ff */
[----:B------:R-:W-:Y:S01]  /*1670*/  LOP3.LUT R160, R160, 0x8, RZ, 0xc, !PT ;  /* 0x00000008a0a07812 */ /* 0x000fe200078e0cff */
[----:B------:R-:W-:Y:S01]  /*1680*/  IMAD.U32 R159, RZ, RZ, UR45 ;  /* 0x0000002dff9f7e24 */ /* 0x000fe2000f8e00ff */
[----:B------:R-:W-:Y:S01]  /*1690*/  LOP3.LUT R162, R162, 0x18, RZ, 0x3c, !PT ;  /* 0x00000018a2a27812 */ /* 0x000fe200078e3cff */
[----:B------:R-:W-:-:S04]  /*16a0*/  IMAD.WIDE R156, R5, 0x10, R156 ;  /* 0x00000010059c7825 */ /* 0x000fc800078e029c */
[----:B------:R-:W-:Y:S02]  /*16b0*/  VIADD R161, R159, UR42 ;  /* 0x0000002a9fa17c36 */ /* 0x000fe40008000000 */
[----:B------:R-:W-:-:S07]  /*16c0*/  VIADD R163, R163, UR4 ;  /* 0x00000004a3a37c36 */ /* 0x000fce0008000000 */
.L_x_294:
[----:B------:R-:W-:Y:S01]  /*16d0*/  SHF.L.U32 R0, R175, 0x1f, RZ ;  /* 0x0000001faf007819 */ /* 0x000fe200000006ff */
[----:B------:R-:W-:Y:S02]  /*16e0*/  ULDC UR4, c[0x0][0x28c] ;  /* 0x0000a30000047ab9 */ /* 0x000fe40000000800 */
[----:B------:R-:W-:Y:S01]  /*16f0*/  ISETP.LT.AND P1, PT, RZ, UR4, PT ;  /* 0x00000004ff007c0c */ /* 0x000fe2000bf21270 */
[----:B------:R-:W1:Y:S02]  /*1700*/  SYNCS.PHASECHK.TRANS64.TRYWAIT P0, [R159+UR42], R0 ;  /* 0x000000009f0075a7 */ /* 0x000e64000800016a */
[----:B-1-34-:R-:W-:Y:S10]  /*1710*/  @!P0 BRA `(.L_x_19) ;  /* 0x000000a000088947 */ /* 0x01aff40003800000 */
.L_x_317:
[----:B------:R-:W-:Y:S05]  /*1720*/  @P1 BRA `(.L_x_20) ;  /* 0x0000000000401947 */ /* 0x000fea0003800000 */
[----:B-1----:R-:W-:Y:S01]  /*1730*/  MOV R0, 0x0 ;  /* 0x0000000000007802 */ /* 0x002fe20000000f00 */
[----:B------:R-:W-:Y:S01]  /*1740*/  ULDC.64 UR4, c[0x4][0x68] ;  /* 0x01001a0000047ab9 */ /* 0x000fe20000000a00 */
[----:B------:R-:W-:Y:S01]  /*1750*/  ULDC.64 UR6, c[0x4][0x8] ;  /* 0x0100020000067ab9 */ /* 0x000fe20000000a00 */
[----:B------:R-:W-:Y:S01]  /*1760*/  IMAD.U32 R4, RZ, RZ, UR4 ;  /* 0x00000004ff047e24 */ /* 0x000fe2000f8e00ff */
[----:B------:R1:W2:Y:S01]  /*1770*/  LDC.64 R14, c[0x4][R0] ;  /* 0x01000000000e7b82 */ /* 0x0002a20000000a00 */
[----:B------:R-:W-:Y:S01]  /*1780*/  IMAD.U32 R5, RZ, RZ, UR5 ;  /* 0x00000005ff057e24 */ /* 0x000fe2000f8e00ff */
[----:B------:R-:W-:Y:S01]  /*1790*/  ULDC.64 UR4, c[0x4][0x70] ;  /* 0x01001c0000047ab9 */ /* 0x000fe20000000a00 */
[----:B------:R-:W-:Y:S02]  /*17a0*/  IMAD.U32 R10, RZ, RZ, UR6 ;  /* 0x00000006ff0a7e24 */ /* 0x000fe4000f8e00ff */
[----:B------:R-:W-:Y:S02]  /*17b0*/  IMAD.U32 R6, RZ, RZ, UR4 ;  /* 0x00000004ff067e24 */ /* 0x000fe4000f8e00ff */
[----:B------:R-:W-:-:S02]  /*17c0*/  IMAD.U32 R7, RZ, RZ, UR5 ;  /* 0x00000005ff077e24 */ /* 0x000fc4000f8e00ff */
[----:B------:R-:W-:Y:S02]  /*17d0*/  IMAD.U32 R11, RZ, RZ, UR7 ;  /* 0x00000007ff0b7e24 */ /* 0x000fe4000f8e00ff */
[----:B------:R-:W-:Y:S02]  /*17e0*/  IMAD.MOV.U32 R8, RZ, RZ, 0x1e1 ;  /* 0x000001e1ff087424 */ /* 0x000fe400078e00ff */
[----:B0-----:R-:W-:Y:S02]  /*17f0*/  IMAD.MOV.U32 R12, RZ, RZ, 0x1 ;  /* 0x00000001ff0c7424 */ /* 0x001fe400078e00ff */
[----:B-1----:R-:W-:-:S07]  /*1800*/  IMAD.MOV.U32 R13, RZ, RZ, RZ ;  /* 0x000000ffff0d7224 */ /* 0x002fce00078e00ff */
[----:B------:R-:W-:-:S07]  /*1810*/  LEPC R20, `(.L_x_20) ;  /* 0x000000001014794e */ /* 0x000fce0000000000 */
[----:B--2--5:R-:W-:Y:S05]  /*1820*/  CALL.ABS.NOINC R14 ;  /* 0x000000000e007343 */ /* 0x024fea0003c00000 */
.L_x_20:
[----:B------:R-:W-:-:S13]  /*1830*/  ISETP.NE.AND P0, PT, R174, 0x3, PT ;  /* 0x00000003ae00780c */ /* 0x000fda0003f05270 */
[----:B------:R-:W-:Y:S05]  /*1840*/  @!P0 BRA `(.L_x_21) ;  /* 0x0000000000048947 */ /* 0x000fea0003800000 */
[----:B------:R-:W-:Y:S01]  /*1850*/  BPT.TRAP 0x1 ;  /* 0x000000040000795c */ /* 0x000fe20000300000 */
.L_x_21:
[----:B------:R-:W-:Y:S02]  /*1860*/  IMAD.U32 R3, RZ, RZ, UR38 ;  /* 0x00000026ff037e24 */ /* 0x000fe4000f8e00ff */
[----:B-1----:R-:W-:-:S03]  /*1870*/  IMAD.U32 R0, RZ, RZ, UR39 ;  /* 0x00000027ff007e24 */ /* 0x002fc6000f8e00ff */
[----:B------:R-:W-:Y:S02]  /*1880*/  LEA R3, R3, UR41, 0x3 ;  /* 0x0000002903037c11 */ /* 0x000fe4000f8e18ff */
[----:B------:R-:W-:-:S04]  /*1890*/  SHF.L.U32 R0, R0, 0x1f, RZ ;  /* 0x0000001f00007819 */ /* 0x000fc800000006ff */
[----:B------:R1:W2:Y:S01]  /*18a0*/  SYNCS.PHASECHK.TRANS64.TRYWAIT P1, [R3+URZ], R0 ;  /* 0x00000000030075a7 */ /* 0x0002a2000802017f */
[----:B------:R-:W-:Y:S05]  /*18b0*/  @!P0 BRA `(.L_x_22) ;  /* 0x0000000000048947 */ /* 0x000fea0003800000 */
[----:B------:R-:W-:Y:S01]  /*18c0*/  BPT.TRAP 0x1 ;  /* 0x000000040000795c */ /* 0x000fe20000300000 */
.L_x_22:
[----:B------:R-:W-:-:S05]  /*18d0*/  IMAD.U32 R4, RZ, RZ, UR43 ;  /* 0x0000002bff047e24 */ /* 0x000fca000f8e00ff */
[----:B------:R-:W-:Y:S01]  /*18e0*/  ISETP.GE.AND P2, PT, R4, 0x1, PT ;  /* 0x000000010400780c */ /* 0x000fe20003f46270 */
[----:B--2---:R-:W-:-:S12]  /*18f0*/  @P1 BRA `(.L_x_23) ;  /* 0x0000000000081947 */ /* 0x004fd80003800000 */
[----:B------:R-:W2:Y:S02]  /*1900*/  SYNCS.PHASECHK.TRANS64.TRYWAIT P1, [R3+URZ], R0 ;  /* 0x00000000030075a7 */ /* 0x000ea4000802017f */
[----:B--2---:R-:W-:Y:S05]  /*1910*/  @!P1 BRA `(.L_x_24) ;  /* 0x0000009c009c9947 */ /* 0x004fea0003800000 */
.L_x_23:
[----:B------:R-:W-:Y:S05]  /*1920*/  WARPSYNC.ALL ;  /* 0x0000000000007948 */ /* 0x000fea0003800000 */
[----:B------:R-:W-:Y:S01]  /*1930*/  UIADD3 UR4, UR41, 0x180, URZ ;  /* 0x0000018029047890 */ /* 0x000fe2000fffe03f */
[----:B------:R-:W-:Y:S01]  /*1940*/  WARPGROUP.ARRIVE ;  /* 0x00000000000079c5 */ /* 0x000fe20000000000 */
[----:B------:R-:W-:Y:S02]  /*1950*/  UIADD3 UR5, UR41, 0xa180, URZ ;  /* 0x0000a18029057890 */ /* 0x000fe4000fffe03f */
[----:B------:R-:W-:Y:S02]  /*1960*/  USHF.R.U32.HI UR4, URZ, 0x4, UR4 ;  /* 0x000000043f047899 */ /* 0x000fe40008011604 */
[----:B------:R-:W-:-:S02]  /*1970*/  USHF.R.U32.HI UR5, URZ, 0x4, UR5 ;  /* 0x000000043f057899 */ /* 0x000fc40008011605 */
[----:B------:R-:W-:Y:S02]  /*1980*/  ULOP3.LUT UR4, UR4, 0x3fff, URZ, 0xc0, !UPT ;  /* 0x00003fff04047892 */ /* 0x000fe4000f8ec03f */
[----:B------:R-:W-:Y:S02]  /*1990*/  ULOP3.LUT UR5, UR5, 0x3fff, URZ, 0xc0, !UPT ;  /* 0x00003fff05057892 */ /* 0x000fe4000f8ec03f */
[----:B------:R-:W-:Y:S02]  /*19a0*/  ULOP3.LUT UR8, UR4, 0x10000, URZ, 0xfc, !UPT ;  /* 0x0001000004087892 */ /* 0x000fe4000f8efc3f */
[----:B------:R-:W-:Y:S02]  /*19b0*/  ULOP3.LUT UR9, UR5, 0x10000, URZ, 0xfc, !UPT ;  /* 0x0001000005097892 */ /* 0x000fe4000f8efc3f */
[----:B------:R-:W-:Y:S02]  /*19c0*/  ULEA UR10, UR38, UR8, 0x9 ;  /* 0x00000008260a7291 */ /* 0x000fe4000f8e483f */
[----:B------:R-:W-:Y:S01]  /*19d0*/  ULEA UR11, UR38, UR9, 0xb ;  /* 0x00000009260b7291 */ /* 0x000fe2000f8e583f */
[----:B------:R-:W-:Y:S01]  /*19e0*/  UMOV UR5, 0x40000040 ;  /* 0x4000004000057882 */ /* 0x000fe20000000000 */
[----:B------:R-:W-:-:S03]  /*19f0*/  UMOV UR7, 0x40000040 ;  /* 0x4000004000077882 */ /* 0x000fc60000000000 */
[----:B------:R-:W-:Y:S02]  /*1a00*/  UMOV UR4, UR10 ;  /* 0x0000000a00047c82 */ /* 0x000fe40008000000 */
[----:B------:R-:W-:Y:S02]  /*1a10*/  UMOV UR6, UR11 ;  /* 0x0000000b00067c82 */ /* 0x000fe40008000000 */
[----:B------:R-:W-:Y:S01]  /*1a20*/  HGMMA.64x256x16.F32 R24, gdesc[UR4], RZ, !UPT, gsb0 ;  /* 0x03e00000041879f0 */ /* 0x000fe2000c0008ff */
[----:B------:R-:W-:Y:S02]  /*1a30*/  UIADD3 UR4, UR10, 0x2, URZ ;  /* 0x000000020a047890 */ /* 0x000fe4000fffe03f */
[----:B------:R-:W-:Y:S01]  /*1a40*/  UIADD3 UR6, UR11, 0x2, URZ ;  /* 0x000000020b067890 */ /* 0x000fe2000fffe03f */
[----:B------:R-:W-:Y:S01]  /*1a50*/  UMOV UR5, 0x40000040 ;  /* 0x4000004000057882 */ /* 0x000fe20000000000 */
[----:B------:R-:W-:Y:S01]  /*1a60*/  UMOV UR7, 0x40000040 ;  /* 0x4000004000077882 */ /* 0x000fe20000000000 */
[----:B------:R-:W-:-:S02]  /*1a70*/  WARPGROUP.DEPBAR.LE gsb0, 0x0 ;  /* 0x00008000000079c5 */ /* 0x000fc40000010000 */
[----:B------:R-:W-:-:S15]  /*1a80*/  WARPGROUP.ARRIVE ;  /* 0x00000000000079c5 */ /* 0x000fde0000000000 */
[----:B------:R-:W-:-:S05]  /*1a90*/  NOP ;  /* 0x0000000000007918 */ /* 0x000fca0000000000 */
[----:B------:R-:W-:Y:S01]  /*1aa0*/  HGMMA.64x256x16.F32 R24, gdesc[UR4], R24, gsb0 ;  /* 0x03e00000041879f0 */ /* 0x000fe20008000818 */
[----:B------:R-:W-:Y:S02]  /*1ab0*/  UIADD3 UR4, UR10, 0x4, URZ ;  /* 0x000000040a047890 */ /* 0x000fe4000fffe03f */
[----:B------:R-:W-:Y:S01]  /*1ac0*/  UIADD3 UR6, UR11, 0x4, URZ ;  /* 0x000000040b067890 */ /* 0x000fe2000fffe03f */
[----:B------:R-:W-:Y:S01]  /*1ad0*/  UMOV UR5, 0x40000040 ;  /* 0x4000004000057882 */ /* 0x000fe20000000000 */
[----:B------:R-:W-:Y:S01]  /*1ae0*/  UMOV UR7, 0x40000040 ;  /* 0x4000004000077882 */ /* 0x000fe20000000000 */
[----:B------:R-:W-:Y:S02]  /*1af0*/  WARPGROUP.DEPBAR.LE gsb0, 0x0 ;  /* 0x00008000000079c5 */ /* 0x000fe40000010000 */
        /* <DEDUP_REMOVED lines=10> */
[----:B------:R-:W-:Y:S03]  /*1ba0*/  HGMMA.64x256x16.F32 R24, gdesc[UR4], R24, gsb0 ;  /* 0x03e00000041879f0 */ /* 0x000fe60008000818 */
[----:B------:R-:W-:Y:S02]  /*1bb0*/  WARPGROUP.DEPBAR.LE gsb0, 0x0 ;  /* 0x00008000000079c5 */ /* 0x000fe40000010000 */
[----:B------:R-:W-:Y:S05]  /*1bc0*/  @!P2 BRA `(.L_x_25) ;  /* 0x000000040020a947 */ /* 0x000fea0003800000 */
[----:B------:R-:W-:Y:S01]  /*1bd0*/  UIADD3 UR4, UR38, 0x1, URZ ;  /* 0x0000000126047890 */ /* 0x000fe2000fffe03f */
[----:B-12---:R-:W-:Y:S02]  /*1be0*/  IMAD.U32 R0, RZ, RZ, UR43 ;  /* 0x0000002bff007e24 */ /* 0x006fe4000f8e00ff */
[----:B------:R-:W-:Y:S01]  /*1bf0*/  IMAD.U32 R3, RZ, RZ, UR38 ;  /* 0x00000026ff037e24 */ /* 0x000fe2000f8e00ff */
[----:B------:R-:W-:-:S04]  /*1c00*/  UISETP.NE.AND UP0, UPT, UR4, 0x5, UPT ;  /* 0x000000050400788c */ /* 0x000fc8000bf05270 */
[----:B------:R-:W-:Y:S02]  /*1c10*/  USEL UR5, URZ, 0x1, UP0 ;  /* 0x000000013f057887 */ /* 0x000fe40008000000 */
[----:B------:R-:W-:Y:S02]  /*1c20*/  USEL UR10, UR4, URZ, UP0 ;  /* 0x0000003f040a7287 */ /* 0x000fe40008000000 */
[----:B------:R-:W-:-:S06]  /*1c30*/  ULOP3.LUT UR5, UR39, UR5, URZ, 0x3c, !UPT ;  /* 0x0000000527057292 */ /* 0x000fcc000f8e3c3f */
[----:B------:R-:W-:-:S07]  /*1c40*/  IMAD.U32 R6, RZ, RZ, UR5 ;  /* 0x00000005ff067e24 */ /* 0x000fce000f8e00ff */
.L_x_32:
[----:B------:R-:W-:Y:S05]  /*1c50*/  @!P0 BRA `(.L_x_26) ;  /* 0x0000000000048947 */ /* 0x000fea0003800000 */
[----:B------:R-:W-:Y:S01]  /*1c60*/  BPT.TRAP 0x1 ;  /* 0x000000040000795c */ /* 0x000fe20000300000 */
.L_x_26:
[----:B------:R-:W-:Y:S01]  /*1c70*/  ULEA UR4, UR10, UR41, 0x3 ;  /* 0x000000290a047291 */ /* 0x000fe2000f8e183f */
[----:B------:R-:W-:-:S08]  /*1c80*/  SHF.L.U32 R4, R6, 0x1f, RZ ;  /* 0x0000001f06047819 */ /* 0x000fd000000006ff */
[----:B------:R1:W2:Y:S01]  /*1c90*/  SYNCS.PHASECHK.TRANS64.TRYWAIT P1, [UR4], R4 ;  /* 0x00000004ff0075a7 */ /* 0x0002a20008020144 */
[----:B------:R-:W-:Y:S05]  /*1ca0*/  @!P0 BRA `(.L_x_27) ;  /* 0x0000000000048947 */ /* 0x000fea0003800000 */
[----:B------:R-:W-:Y:S01]  /*1cb0*/  BPT.TRAP 0x1 ;  /* 0x000000040000795c */ /* 0x000fe20000300000 */
.L_x_27:
[----:B--2---:R-:W-:Y:S05]  /*1cc0*/  @P1 BRA `(.L_x_28) ;  /* 0x0000000000081947 */ /* 0x004fea0003800000 */
[----:B------:R-:W2:Y:S02]  /*1cd0*/  SYNCS.PHASECHK.TRANS64.TRYWAIT P1, [UR4], R4 ;  /* 0x00000004ff0075a7 */ /* 0x000ea40008020144 */
[----:B--2---:R-:W-:Y:S05]  /*1ce0*/  @!P1 BRA `(.L_x_29) ;  /* 0x0000009800bc9947 */ /* 0x004fea0003800000 */
.L_x_28:
[----:B------:R-:W-:Y:S01]  /*1cf0*/  ULEA UR11, UR10, UR8, 0x9 ;  /* 0x000000080a0b7291 */ /* 0x000fe2000f8e483f */
[----:B------:R-:W-:Y:S01]  /*1d00*/  WARPGROUP.ARRIVE ;  /* 0x00000000000079c5 */ /* 0x000fe20000000000 */
[----:B------:R-:W-:Y:S01]  /*1d10*/  ULEA UR12, UR10, UR9, 0xb ;  /* 0x000000090a0c7291 */ /* 0x000fe2000f8e583f */
[----:B------:R-:W-:Y:S01]  /*1d20*/  UMOV UR5, 0x40000040 ;  /* 0x4000004000057882 */ /* 0x000fe20000000000 */
[----:B------:R-:W-:-:S03]  /*1d30*/  UMOV UR7, 0x40000040 ;  /* 0x4000004000077882 */ /* 0x000fc60000000000 */
[----:B------:R-:W-:Y:S02]  /*1d40*/  UMOV UR4, UR11 ;  /* 0x0000000b00047c82 */ /* 0x000fe40008000000 */
[----:B------:R-:W-:Y:S02]  /*1d50*/  UMOV UR6, UR12 ;  /* 0x0000000c00067c82 */ /* 0x000fe40008000000 */
[----:B------:R-:W-:Y:S01]  /*1d60*/  HGMMA.64x256x16.F32 R24, gdesc[UR4], R24, gsb0 ;  /* 0x03e00000041879f0 */ /* 0x000fe20008000818 */
        /* <DEDUP_REMOVED lines=26> */
[----:B------:R-:W-:Y:S01]  /*1f10*/  BPT.TRAP 0x1 ;  /* 0x000000040000795c */ /* 0x000fe20000300000 */
.L_x_30:
[----:B------:R-:W-:-:S13]  /*1f20*/  ISETP.NE.AND P1, PT, R153, RZ, PT ;  /* 0x000000ff9900720c */ /* 0x000fda0003f25270 */
[----:B-12---:R-:W-:-:S05]  /*1f30*/  @P1 LEA R4, R3, UR41, 0x3 ;  /* 0x0000002903041c11 */ /* 0x006fca000f8e18ff */
[----:B------:R-:W-:-:S05]  /*1f40*/  @P1 VIADD R5, R4, 0x28 ;  /* 0x0000002804051836 */ /* 0x000fca0000000000 */
[----:B------:R-:W-:-:S04]  /*1f50*/  @P1 PRMT R5, R152, 0x654, R5 ;  /* 0x0000065498051816 */ /* 0x000fc80000000005 */
[----:B------:R1:W-:Y:S01]  /*1f60*/  @P1 SYNCS.ARRIVE.TRANS64.RED.A1T0 RZ, [R5+URZ], RZ ;  /* 0x000000ff05ff19a7 */ /* 0x0003e2000810043f */
[----:B------:R-:W-:-:S13]  /*1f70*/  ISETP.GT.U32.AND P1, PT, R16, 0x1, PT ;  /* 0x000000011000780c */ /* 0x000fda0003f24070 */
[----:B-1----:R-:W-:Y:S05]  /*1f80*/  @P1 BRA `(.L_x_31) ;  /* 0x0000000000041947 */ /* 0x002fea0003800000 */
[----:B------:R-:W-:Y:S01]  /*1f90*/  BPT.TRAP 0x1 ;  /* 0x000000040000795c */ /* 0x000fe20000300000 */
.L_x_31:
[----:B------:R-:W-:Y:S01]  /*1fa0*/  UIADD3 UR10, UR10, 0x1, URZ ;  /* 0x000000010a0a7890 */ /* 0x000fe2000fffe03f */
[C---:B------:R-:W-:Y:S01]  /*1fb0*/  ISETP.GT.AND P2, PT, R0.reuse, 0x1, PT ;  /* 0x000000010000780c */ /* 0x040fe20003f44270 */
[----:B------:R-:W-:Y:S02]  /*1fc0*/  VIADD R3, R3, 0x1 ;  /* 0x0000000103037836 */ /* 0x000fe40000000000 */
[----:B------:R-:W-:Y:S01]  /*1fd0*/  UISETP.NE.AND UP0, UPT, UR10, 0x5, UPT ;  /* 0x000000050a00788c */ /* 0x000fe2000bf05270 */
[----:B------:R-:W-:Y:S02]  /*1fe0*/  VIADD R0, R0, 0xffffffff ;  /* 0xffffffff00007836 */ /* 0x000fe40000000000 */
[C---:B------:R-:W-:Y:S01]  /*1ff0*/  ISETP.NE.AND P1, PT, R3.reuse, 0x5, PT ;  /* 0x000000050300780c */ /* 0x040fe20003f25270 */
[----:B------:R-:W-:Y:S02]  /*2000*/  USEL UR4, URZ, 0x1, UP0 ;  /* 0x000000013f047887 */ /* 0x000fe40008000000 */
[----:B------:R-:W-:Y:S01]  /*2010*/  USEL UR10, UR10, URZ, UP0 ;  /* 0x0000003f0a0a7287 */ /* 0x000fe20008000000 */
[----:B------:R-:W-:-:S03]  /*2020*/  SEL R3, R3, RZ, P1 ;  /* 0x000000ff03037207 */ /* 0x000fc60000800000 */
[----:B------:R-:W-:Y:S01]  /*2030*/  LOP3.LUT R6, R6, UR4, RZ, 0x3c, !PT ;  /* 0x0000000406067c12 */ /* 0x000fe2000f8e3cff */
[----:B------:R-:W-:Y:S07]  /*2040*/  @P2 BRA `(.L_x_32) ;  /* 0xfffffffc00002947 */ /* 0x000fee000383ffff */
.L_x_25:
[----:B-12---:R-:W1:Y:S01]  /*2050*/  LDC R0, c[0x0][0x28c] ;  /* 0x0000a300ff007b82 */ /* 0x006e620000000800 */
[----:B------:R2:W-:Y:S01]  /*2060*/  SYNCS.ARRIVE.TRANS64.A1T0 RZ, [R160+UR45], RZ ;  /* 0x000000ffa0ff79a7 */ /* 0x0005e2000810002d */
[----:B-1----:R-:W-:-:S13]  /*2070*/  ISETP.GE.AND P1, PT, R0, 0x1, PT ;  /* 0x000000010000780c */ /* 0x002fda0003f26270 */
[----:B--2---:R-:W-:Y:S05]  /*2080*/  @!P1 BRA `(.L_x_33) ;  /* 0x0000000000449947 */ /* 0x004fea0003800000 */
[----:B------:R-:W-:Y:S05]  /*2090*/  @!P0 BRA `(.L_x_34) ;  /* 0x0000000000048947 */ /* 0x000fea0003800000 */
[----:B------:R-:W-:Y:S01]  /*20a0*/  BPT.TRAP 0x1 ;  /* 0x000000040000795c */ /* 0x000fe20000300000 */
.L_x_34:
[----:B------:R-:W-:-:S13]  /*20b0*/  ISETP.NE.AND P0, PT, R153, RZ, PT ;  /* 0x000000ff9900720c */ /* 0x000fda0003f05270 */
[----:B------:R-:W-:-:S05]  /*20c0*/  VOTEU.ANY UP0, P0 ;  /* 0x00000000003f7886 */ /* 0x000fca0000000100 */
[----:B------:R-:W-:-:S06]  /*20d0*/  @UP0 UIADD3 UR4, UR43, UR38, URZ ;  /* 0x000000262b040290 */ /* 0x000fcc000fffe03f */
[----:B------:R-:W-:Y:S02]  /*20e0*/  IMAD.U32 R4, RZ, RZ, UR4 ;  /* 0x00000004ff047e24 */ /* 0x000fe4000f8e00ff */
[----:B------:R-:W-:Y:S02]  /*20f0*/  IMAD.U32 R3, RZ, RZ, UR4 ;  /* 0x00000004ff037e24 */ /* 0x000fe4000f8e00ff */
[----:B------:R-:W-:-:S05]  /*2100*/  @P0 IMAD.WIDE.U32 R4, R4, -0x33333333, RZ ;  /* 0xcccccccd04040825 */ /* 0x000fca00078e00ff */
[----:B------:R-:W-:-:S05]  /*2110*/  @P0 SHF.R.U32.HI R0, RZ, 0x2, R5 ;  /* 0x00000002ff000819 */ /* 0x000fca0000011605 */
[----:B------:R-:W-:-:S05]  /*2120*/  @P0 IMAD R0, R0, -0x5, R3 ;  /* 0xfffffffb00000824 */ /* 0x000fca00078e0203 */
[----:B------:R-:W-:-:S05]  /*2130*/  @P0 LEA R0, R0, UR41, 0x3 ;  /* 0x0000002900000c11 */ /* 0x000fca000f8e18ff */
[----:B------:R-:W-:-:S05]  /*2140*/  @P0 VIADD R3, R0, 0x28 ;  /* 0x0000002800030836 */ /* 0x000fca0000000000 */
[----:B------:R-:W-:-:S04]  /*2150*/  @P0 PRMT R3, R152, 0x654, R3 ;  /* 0x0000065498030816 */ /* 0x000fc80000000003 */
[----:B------:R1:W-:Y:S01]  /*2160*/  @P0 SYNCS.ARRIVE.TRANS64.RED.A1T0 RZ, [R3+URZ], RZ ;  /* 0x000000ff03ff09a7 */ /* 0x0003e2000810043f */
[----:B------:R-:W-:-:S13]  /*2170*/  ISETP.GT.U32.AND P0, PT, R16, 0x1, PT ;  /* 0x000000011000780c */ /* 0x000fda0003f04070 */
[----:B-1----:R-:W-:Y:S05]  /*2180*/  @P0 BRA `(.L_x_33) ;  /* 0x0000000000040947 */ /* 0x002fea0003800000 */
[----:B------:R-:W-:Y:S01]  /*2190*/  BPT.TRAP 0x1 ;  /* 0x000000040000795c */ /* 0x000fe20000300000 */
.L_x_33:
[----:B------:R-:W-:Y:S01]  /*21a0*/  SHF.L.U32 R0, R175, 0x1f, RZ ;  /* 0x0000001faf007819 */ /* 0x000fe200000006ff */
[----:B------:R-:W-:Y:S01]  /*21b0*/  UIADD3 UR38, UR44, UR38, URZ ;  /* 0x000000262c267290 */ /* 0x000fe2000fffe03f */
[----:B------:R-:W1:Y:S01]  /*21c0*/  LDC R15, c[0x0][0x288] ;  /* 0x0000a200ff0f7b82 */ /* 0x000e620000000800 */
[----:B------:R-:W-:Y:S01]  /*21d0*/  UISETP.GE.U32.AND UP1, UPT, UR44, 0x5, UPT ;  /* 0x000000052c00788c */ /* 0x000fe2000bf26070 */
[----:B------:R-:W-:Y:S01]  /*21e0*/  IMAD.SHL.U32 R8, R158, 0x2, RZ ;  /* 0x000000029e087824 */ /* 0x000fe200078e00ff */
[----:B------:R-:W-:Y:S02]  /*21f0*/  UISETP.GT.U32.AND UP0, UPT, UR38, 0x4, UPT ;  /* 0x000000042600788c */ /* 0x000fe4000bf04070 */
[----:B------:R-:W-:Y:S02]  /*2200*/  UIMAD.WIDE.U32 UR4, UR38, -0x33333333, URZ ;  /* 0xcccccccd260478a5 */ /* 0x000fe4000f8e003f */
[----:B------:R-:W-:Y:S01]  /*2210*/  UISETP.LT.U32.AND UP0, UPT, UR44, 0x5, UP0 ;  /* 0x000000052c00788c */ /* 0x000fe20008701070 */
[----:B------:R-:W2:Y:S01]  /*2220*/  SYNCS.PHASECHK.TRANS64.TRYWAIT P0, [R159+UR42+0x10], R0 ;  /* 0x000010009f0075a7 */ /* 0x000ea2000800016a */
[----:B------:R-:W-:Y:S01]  /*2230*/  USHF.R.U32.HI UR4, URZ, 0x2, UR5 ;  /* 0x000000023f047899 */ /* 0x000fe20008011605 */
[----:B------:R-:W-:Y:S01]  /*2240*/  SHF.R.S32.HI R9, RZ, 0x1f, R8 ;  /* 0x0000001fff097819 */ /* 0x000fe20000011408 */
[----:B------:R-:W-:-:S02]  /*2250*/  USEL UR6, URZ, 0x1, !UP0 ;  /* 0x000000013f067887 */ /* 0x000fc4000c000000 */
[----:B------:R-:W-:Y:S02]  /*2260*/  UIMAD UR38, UR4, -0x5, UR38 ;  /* 0xfffffffb042678a4 */ /* 0x000fe4000f8e0226 */
[----:B------:R-:W-:-:S04]  /*2270*/  ULOP3.LUT UR39, UR39, UR6, URZ, 0x3c, !UPT ;  /* 0x0000000627277292 */ /* 0x000fc8000f8e3c3f */
[----:B------:R-:W-:Y:S01]  /*2280*/  @UP1 ULOP3.LUT UR39, UR39, 0x1, UR4, 0x78, !UPT ;  /* 0x0000000127271892 */ /* 0x000fe2000f8e7804 */
[----:B-12---:R-:W-:Y:S11]  /*2290*/  @!P0 BRA `(.L_x_35) ;  /* 0x0000009400688947 */ /* 0x006ff60003800000 */
.L_x_318:
[----:B------:R-:W-:Y:S01]  /*22a0*/  IMAD.SHL.U32 R14, R19, 0x40, RZ ;  /* 0x00000040130e7824 */ /* 0x000fe200078e00ff */
[----:B------:R-:W-:Y:S01]  /*22b0*/  ULDC UR6, c[0x0][0x284] ;  /* 0x0000a10000067ab9 */ /* 0x000fe20000000800 */
[----:B0-----:R-:W-:Y:S01]  /*22c0*/  IMAD.SHL.U32 R12, R22, 0x100, RZ ;  /* 0x00000100160c7824 */ /* 0x001fe200078e00ff */
[----:B------:R-:W-:Y:S01]  /*22d0*/  SHF.R.S32.HI R165, RZ, 0x1f, R2 ;  /* 0x0000001fffa57819 */ /* 0x000fe20000011402 */
[----:B------:R-:W-:Y:S01]  /*22e0*/  ULDC.64 UR4, c[0x0][0x5d0] ;  /* 0x0001740000047ab9 */ /* 0x000fe20000000a00 */
[----:B------:R-:W-:Y:S01]  /*22f0*/  ISETP.GE.AND P0, PT, R14, UR6, PT ;  /* 0x000000060e007c0c */ /* 0x000fe2000bf06270 */
[----:B------:R-:W-:Y:S01]  /*2300*/  IMAD.WIDE.U32 R4, R2, UR4, R8 ;  /* 0x0000000402047c25 */ /* 0x000fe2000f8e0008 */
[----:B------:R-:W-:Y:S02]  /*2310*/  SHF.R.S32.HI R13, RZ, 0x1f, R12 ;  /* 0x0000001fff0d7819 */ /* 0x000fe4000001140c */
[C---:B------:R-:W-:Y:S01]  /*2320*/  ISETP.GE.OR P0, PT, R12.reuse, R15, P0 ;  /* 0x0000000f0c00720c */ /* 0x040fe20000706670 */
[----:B------:R-:W-:Y:S01]  /*2330*/  IMAD R3, R165, UR4, RZ ;  /* 0x00000004a5037c24 */ /* 0x000fe2000f8e02ff */
[----:B------:R-:W-:-:S03]  /*2340*/  IADD3 R6, P1, R12, R4, RZ ;  /* 0x000000040c067210 */ /* 0x000fc60007f3e0ff */
[----:B------:R-:W-:-:S05]  /*2350*/  IMAD R3, R2, UR5, R3 ;  /* 0x0000000502037c24 */ /* 0x000fca000f8e0203 */
[----:B------:R-:W-:-:S03]  /*2360*/  IADD3.X R7, R13, R5, R3, P1, !PT ;  /* 0x000000050d077210 */ /* 0x000fc60000ffe403 */
[----:B------:R-:W-:Y:S05]  /*2370*/  @P0 BRA `(.L_x_36) ;  /* 0x0000007c00040947 */ /* 0x000fea0003800000 */
[----:B------:R-:W0:Y:S01]  /*2380*/  LDC.64 R10, c[0x0][0x5c8] ;  /* 0x00017200ff0a7b82 */ /* 0x000e220000000a00 */
[----:B-----5:R-:W-:Y:S01]  /*2390*/  FSETP.NEU.AND P0, PT, R155, RZ, PT ;  /* 0x000000ff9b00720b */ /* 0x020fe20003f0d000 */
[----:B------:R-:W-:Y:S01]  /*23a0*/  IMAD R3, R158, -0x2, R15 ;  /* 0xfffffffe9e037824 */ /* 0x000fe200078e020f */
[----:B------:R-:W-:Y:S01]  /*23b0*/  BSSY B0, `(.L_x_36) ;  /* 0x00007bd000007945 */ /* 0x000fe20003800000 */
[----:B------:R-:W-:-:S04]  /*23c0*/  IMAD.WIDE R166, R19, 0x40, R156 ;  /* 0x0000004013a67825 */ /* 0x000fc800078e029c */
[----:B-1----:R-:W-:Y:S02]  /*23d0*/  IMAD.IADD R0, R3, 0x1, -R12 ;  /* 0x0000000103007824 */ /* 0x002fe400078e0a0c */
[----:B------:R-:W-:-:S03]  /*23e0*/  IMAD.IADD R3, R163, 0x1, -R14 ;  /* 0x00000001a3037824 */ /* 0x000fc600078e0a0e */
[----:B------:R-:W-:-:S04]  /*23f0*/  ISETP.GT.AND P2, PT, R0, RZ, PT ;  /* 0x000000ff0000720c */ /* 0x000fc80003f44270 */
[----:B------:R-:W-:Y:S01]  /*2400*/  ISETP.GT.AND P1, PT, R3, RZ, P2 ;  /* 0x000000ff0300720c */ /* 0x000fe20001724270 */
[-C--:B0-----:R-:W-:Y:S02]  /*2410*/  IMAD R4, R167, R10.reuse, RZ ;  /* 0x0000000aa7047224 */ /* 0x081fe400078e02ff */
[----:B------:R-:W-:-:S04]  /*2420*/  IMAD.WIDE.U32 R6, R166, R10, R6 ;  /* 0x0000000aa6067225 */ /* 0x000fc800078e0006 */
[----:B------:R-:W-:-:S04]  /*2430*/  IMAD R5, R166, R11, R4 ;  /* 0x0000000ba6057224 */ /* 0x000fc800078e0204 */
[----:B------:R-:W-:Y:S01]  /*2440*/  IMAD.IADD R179, R7, 0x1, R5 ;  /* 0x0000000107b37824 */ /* 0x000fe200078e0205 */
[----:B------:R-:W-:Y:S06]  /*2450*/  @!P0 BRA `(.L_x_37) ;  /* 0x0000005400988947 */ /* 0x000fec0003800000 */
[----:B------:R-:W0:Y:S01]  /*2460*/  LDC.64 R20, c[0x0][0x5b8] ;  /* 0x00016e00ff147b82 */ /* 0x000e220000000a00 */
[----:B------:R-:W-:-:S07]  /*2470*/  ULDC.64 UR4, c[0x0][0x5c0] ;  /* 0x0001700000047ab9 */ /* 0x000fce0000000a00 */
[----:B------:R-:W1:Y:S08]  /*2480*/  LDC.64 R168, c[0x0][0x5b0] ;  /* 0x00016c00ffa87b82 */ /* 0x000e700000000a00 */
[----:B------:R-:W2:Y:S01]  /*2490*/  LDC.64 R14, c[0x0][0x5a8] ;  /* 0x00016a00ff0e7b82 */ /* 0x000ea20000000a00 */
[-C--:B0-----:R-:W-:Y:S02]  /*24a0*/  IMAD R7, R165, R20.reuse, RZ ;  /* 0x00000014a5077224 */ /* 0x081fe400078e02ff */
[----:B------:R-:W-:-:S04]  /*24b0*/  IMAD.WIDE.U32 R4, R2, R20, R8 ;  /* 0x0000001402047225 */ /* 0x000fc800078e0008 */
[----:B------:R-:W-:Y:S01]  /*24c0*/  IMAD R177, R2, R21, R7 ;  /* 0x0000001502b17224 */ /* 0x000fe200078e0207 */
[----:B------:R-:W-:Y:S01]  /*24d0*/  IADD3 R164, P0, R12, R4, RZ ;  /* 0x000000040ca47210 */ /* 0x000fe20007f1e0ff */
[----:B-1----:R-:W-:-:S03]  /*24e0*/  IMAD R4, R167, R168, RZ ;  /* 0x000000a8a7047224 */ /* 0x002fc600078e02ff */
[----:B------:R-:W-:Y:S01]  /*24f0*/  IADD3.X R165, R13, R5, R177, P0, !PT ;  /* 0x000000050da57210 */ /* 0x000fe200007fe4b1 */
[C---:B------:R-:W-:Y:S02]  /*2500*/  IMAD R21, R166.reuse, R169, R4 ;  /* 0x000000a9a6157224 */ /* 0x040fe400078e0204 */
[----:B------:R-:W-:-:S04]  /*2510*/  IMAD.WIDE.U32 R4, R166, R168, R164 ;  /* 0x000000a8a6047225 */ /* 0x000fc800078e00a4 */
[----:B------:R-:W-:Y:S01]  /*2520*/  IMAD.IADD R5, R5, 0x1, R21 ;  /* 0x0000000105057824 */ /* 0x000fe200078e0215 */
[----:B--2---:R-:W-:-:S04]  /*2530*/  LEA R170, P0, R4, R14, 0x1 ;  /* 0x0000000e04aa7211 */ /* 0x004fc800078008ff */
[----:B------:R-:W-:-:S05]  /*2540*/  LEA.HI.X R171, R4, R15, R5, 0x1, P0 ;  /* 0x0000000f04ab7211 */ /* 0x000fca00000f0c05 */
[----:B------:R0:W2:Y:S01]  /*2550*/  @P1 LDG.E.LTC128B.U16 R19, desc[UR36][R170.64] ;  /* 0x00000024aa131981 */ /* 0x0000a2000c1e1520 */
[----:B------:R-:W-:Y:S01]  /*2560*/  IMAD.WIDE.U32 R4, R166, R168, R12 ;  /* 0x000000a8a6047225 */ /* 0x000fe200078e000c */
[----:B------:R-:W-:Y:S02]  /*2570*/  BSSY B1, `(.L_x_38) ;  /* 0x0000014000017945 */ /* 0x000fe40003800000 */
[----:B------:R-:W-:-:S04]  /*2580*/  IADD3 R172, P0, R8, R4, RZ ;  /* 0x0000000408ac7210 */ /* 0x000fc80007f1e0ff */
[----:B------:R-:W-:Y:S01]  /*2590*/  IADD3.X R173, R9, R21, R5, P0, !PT ;  /* 0x0000001509ad7210 */ /* 0x000fe200007fe405 */
[C---:B0-----:R-:W-:Y:S01]  /*25a0*/  IMAD.SHL.U32 R170, R168.reuse, 0x8, RZ ;  /* 0x00000008a8aa7824 */ /* 0x041fe200078e00ff */
[----:B------:R-:W-:Y:S01]  /*25b0*/  SHF.L.U64.HI R171, R168, 0x3, R169 ;  /* 0x00000003a8ab7819 */ /* 0x000fe200000102a9 */
[----:B------:R-:W-:-:S04]  /*25c0*/  IMAD.WIDE.U32 R172, R2, R20, R172 ;  /* 0x0000001402ac7225 */ /* 0x000fc800078e00ac */
[----:B------:R-:W-:Y:S02]  /*25d0*/  IMAD.IADD R7, R177, 0x1, R173 ;  /* 0x00000001b1077824 */ /* 0x000fe400078e02ad */
[----:B--2---:R-:W-:-:S05]  /*25e0*/  HADD2.F32 R4, -RZ, R19.H0_H0 ;  /* 0x20000013ff047230 */ /* 0x004fca0000004100 */
[----:B------:R-:W-:Y:S01]  /*25f0*/  FMUL R5, R4, R155 ;  /* 0x0000009b04057220 */ /* 0x000fe20000400000 */
[----:B------:R-:W-:-:S03]  /*2600*/  LEA R4, P0, R6, UR4, 0x1 ;  /* 0x0000000406047c11 */ /* 0x000fc6000f8008ff */
[----:B------:R-:W-:Y:S01]  /*2610*/  FFMA R24, R24, R154, R5 ;  /* 0x0000009a18187223 */ /* 0x000fe20000000005 */
[----:B------:R-:W-:Y:S02]  /*2620*/  LEA.HI.X R5, R6, UR5, R179, 0x1, P0 ;  /* 0x0000000506057c11 */ /* 0x000fe400080f0cb3 */
[----:B------:R-:W-:Y:S02]  /*2630*/  ISETP.GT.AND P0, PT, R0, 0x1, PT ;  /* 0x000000010000780c */ /* 0x000fe40003f04270 */
[----:B------:R-:W-:Y:S02]  /*2640*/  F2FP.F16.F32.PACK_AB R24, RZ, R24 ;  /* 0x00000018ff18723e */ /* 0x000fe400000000ff */
[----:B------:R-:W-:Y:S02]  /*2650*/  ISETP.GT.AND P3, PT, R3, RZ, P0 ;  /* 0x000000ff0300720c */ /* 0x000fe40000764270 */
[C---:B------:R-:W-:Y:S01]  /*2660*/  LEA R6, P4, R172.reuse, R14, 0x1 ;  /* 0x0000000eac067211 */ /* 0x040fe200078808ff */
[----:B------:R0:W-:Y:S03]  /*2670*/  @P1 STG.E.U16 desc[UR36][R4.64], R24 ;  /* 0x0000001804001986 */ /* 0x0001e6000c101524 */
[----:B------:R-:W-:-:S07]  /*2680*/  LEA.HI.X R7, R172, R15, R7, 0x1, P4 ;  /* 0x0000000fac077211 */ /* 0x000fce00020f0c07 */
[----:B------:R-:W-:Y:S05]  /*2690*/  @!P3 BRA `(.L_x_39) ;  /* 0x000000000004b947 */ /* 0x000fea0003800000 */
[----:B------:R1:W5:Y:S02]  /*26a0*/  LDG.E.LTC128B.U16 R19, desc[UR36][R6.64+0x2] ;  /* 0x0000022406137981 */ /* 0x000364000c1e1520 */
.L_x_39:
[----:B------:R-:W-:Y:S05]  /*26b0*/  BSYNC B1 ;  /* 0x0000000000017941 */ /* 0x000fea0003800000 */
.L_x_38:
[----:B-----5:R-:W-:Y:S01]  /*26c0*/  HADD2.F32 R22, -RZ, R19.H0_H0 ;  /* 0x20000013ff167230 */ /* 0x020fe20000004100 */
[----:B------:R-:W-:Y:S01]  /*26d0*/  ISETP.GT.AND P2, PT, R3, 0x8, P2 ;  /* 0x000000080300780c */ /* 0x000fe20001744270 */
[----:B------:R-:W-:-:S04]  /*26e0*/  IMAD.WIDE.U32 R170, R166, R168, R170 ;  /* 0x000000a8a6aa7225 */ /* 0x000fc800078e00aa */
[----:B------:R-:W-:Y:S01]  /*26f0*/  FMUL R22, R22, R155 ;  /* 0x0000009b16167220 */ /* 0x000fe20000400000 */
[----:B------:R-:W-:Y:S01]  /*2700*/  IMAD.IADD R167, R21, 0x1, R171 ;  /* 0x0000000115a77824 */ /* 0x000fe200078e02ab */
[----:B------:R-:W-:Y:S02]  /*2710*/  IADD3 R21, P1, R164, R170, RZ ;  /* 0x000000aaa4157210 */ /* 0x000fe40007f3e0ff */
[----:B------:R-:W-:-:S03]  /*2720*/  FFMA R22, R25, R154, R22 ;  /* 0x0000009a19167223 */ /* 0x000fc60000000016 */
[----:B------:R-:W-:Y:S01]  /*2730*/  IMAD.X R164, R167, 0x1, R165, P1 ;  /* 0x00000001a7a47824 */ /* 0x000fe200008e06a5 */
[C---:B0-----:R-:W-:Y:S02]  /*2740*/  LEA R24, P1, R21.reuse, R14, 0x1 ;  /* 0x0000000e15187211 */ /* 0x041fe400078208ff */
[----:B------:R-:W-:Y:S02]  /*2750*/  F2FP.F16.F32.PACK_AB R22, RZ, R22 ;  /* 0x00000016ff16723e */ /* 0x000fe400000000ff */
[----:B------:R-:W-:-:S03]  /*2760*/  LEA.HI.X R25, R21, R15, R164, 0x1, P1 ;  /* 0x0000000f15197211 */ /* 0x000fc600008f0ca4 */
[----:B------:R0:W-:Y:S04]  /*2770*/  @P3 STG.E.U16 desc[UR36][R4.64+0x2], R22 ;  /* 0x0000021604003986 */ /* 0x0001e8000c101524 */
[----:B------:R-:W2:Y:S01]  /*2780*/  @P2 LDG.E.LTC128B.U16 R19, desc[UR36][R24.64] ;  /* 0x0000002418132981 */ /* 0x000ea2000c1e1520 */
[----:B------:R-:W-:Y:S01]  /*2790*/  IADD3 R8, P1, P3, R8, R170, R12 ;  /* 0x000000aa08087210 */ /* 0x000fe20007b3e00c */
[----:B------:R-:W-:Y:S01]  /*27a0*/  BSSY B1, `(.L_x_40) ;  /* 0x0000011000017945 */ /* 0x000fe20003800000 */
[C---:B------:R-:W-:Y:S02]  /*27b0*/  SHF.L.U64.HI R11, R10.reuse, 0x4, R11 ;  /* 0x000000040a0b7819 */ /* 0x040fe4000001020b */
[----:B------:R-:W-:Y:S02]  /*27c0*/  IADD3.X R9, R9, R167, R13, P1, P3 ;  /* 0x000000a709097210 */ /* 0x000fe40000fe640d */
[----:B------:R-:W-:-:S02]  /*27d0*/  LEA R10, P1, R10, R4, 0x4 ;  /* 0x000000040a0a7211 */ /* 0x000fc400078220ff */
[----:B------:R-:W-:Y:S01]  /*27e0*/  ISETP.GT.AND P0, PT, R3, 0x8, P0 ;  /* 0x000000080300780c */ /* 0x000fe20000704270 */
[----:B------:R-:W-:-:S04]  /*27f0*/  IMAD.WIDE.U32 R20, R2, R20, R8 ;  /* 0x0000001402147225 */ /* 0x000fc800078e0008 */
[----:B------:R-:W-:Y:S01]  /*2800*/  IMAD.X R11, R11, 0x1, R5, P1 ;  /* 0x000000010b0b7824 */ /* 0x000fe200008e0605 */
[----:B------:R-:W-:Y:S01]  /*2810*/  LEA R8, P3, R20, R14, 0x1 ;  /* 0x0000000e14087211 */ /* 0x000fe200078608ff */
[----:B------:R-:W-:-:S05]  /*2820*/  IMAD.IADD R2, R177, 0x1, R21 ;  /* 0x00000001b1027824 */ /* 0x000fca00078e0215 */
[----:B------:R-:W-:Y:S01]  /*2830*/  LEA.HI.X R9, R20, R15, R2, 0x1, P3 ;  /* 0x0000000f14097211 */ /* 0x000fe200018f0c02 */
[----:B--2---:R-:W-:-:S05]  /*2840*/  HADD2.F32 R12, -RZ, R19.H0_H0 ;  /* 0x20000013ff0c7230 */ /* 0x004fca0000004100 */
[----:B------:R-:W-:-:S04]  /*2850*/  FMUL R13, R12, R155 ;  /* 0x0000009b0c0d7220 */ /* 0x000fc80000400000 */
[----:B------:R-:W-:-:S05]  /*2860*/  FFMA R13, R26, R154, R13 ;  /* 0x0000009a1a0d7223 */ /* 0x000fca000000000d */
[----:B------:R-:W-:-:S05]  /*2870*/  F2FP.F16.F32.PACK_AB R13, RZ, R13 ;  /* 0x0000000dff0d723e */ /* 0x000fca00000000ff */
[----:B------:R0:W-:Y:S01]  /*2880*/  @P2 STG.E.U16 desc[UR36][R10.64], R13 ;  /* 0x0000000d0a002986 */ /* 0x0001e2000c101524 */
[----:B------:R-:W-:Y:S05]  /*2890*/  @!P0 BRA `(.L_x_41) ;  /* 0x0000000000048947 */ /* 0x000fea0003800000 */
[----:B------:R2:W5:Y:S02]  /*28a0*/  LDG.E.LTC128B.U16 R19, desc[UR36][R8.64+0x2] ;  /* 0x0000022408137981 */ /* 0x000564000c1e1520 */
.L_x_41:
[----:B------:R-:W-:Y:S05]  /*28b0*/  BSYNC B1 ;  /* 0x0000000000017941 */ /* 0x000fea0003800000 */
.L_x_40:
[----:B-----5:R-:W-:Y:S01]  /*28c0*/  HADD2.F32 R2, -RZ, R19.H0_H0 ;  /* 0x20000013ff027230 */ /* 0x020fe20000004100 */
[----:B------:R-:W-:Y:S01]  /*28d0*/  ISETP.GT.AND P1, PT, R0, 0x8, PT ;  /* 0x000000080000780c */ /* 0x000fe20003f24270 */
[----:B------:R-:W-:Y:S03]  /*28e0*/  BSSY B1, `(.L_x_42) ;  /* 0x0000008000017945 */ /* 0x000fe60003800000 */
[----:B------:R-:W-:Y:S01]  /*28f0*/  FMUL R2, R2, R155 ;  /* 0x0000009b02027220 */ /* 0x000fe20000400000 */
[----:B------:R-:W-:-:S03]  /*2900*/  ISETP.GT.AND P2, PT, R3, RZ, P1 ;  /* 0x000000ff0300720c */ /* 0x000fc60000f44270 */
[----:B------:R-:W-:-:S05]  /*2910*/  FFMA R2, R27, R154, R2 ;  /* 0x0000009a1b027223 */ /* 0x000fca0000000002 */
[----:B------:R-:W-:-:S05]  /*2920*/  F2FP.F16.F32.PACK_AB R2, RZ, R2 ;  /* 0x00000002ff02723e */ /* 0x000fca00000000ff */
[----:B------:R3:W-:Y:S01]  /*2930*/  @P0 STG.E.U16 desc[UR36][R10.64+0x2], R2 ;  /* 0x000002020a000986 */ /* 0x0007e2000c101524 */
[----:B------:R-:W-:Y:S05]  /*2940*/  @!P2 BRA `(.L_x_43) ;  /* 0x000000000004a947 */ /* 0x000fea0003800000 */
[----:B------:R4:W5:Y:S02]  /*2950*/  LDG.E.LTC128B.U16 R19, desc[UR36][R6.64+0x10] ;  /* 0x0000102406137981 */ /* 0x000964000c1e1520 */
.L_x_43:
[----:B------:R-:W-:Y:S05]  /*2960*/  BSYNC B1 ;  /* 0x0000000000017941 */ /* 0x000fea0003800000 */
.L_x_42:
[----:B---3-5:R-:W-:Y:S01]  /*2970*/  HADD2.F32 R2, -RZ, R19.H0_H0 ;  /* 0x20000013ff027230 */ /* 0x028fe20000004100 */
[----:B------:R-:W-:Y:S01]  /*2980*/  ISETP.GT.AND P0, PT, R0, 0x9, PT ;  /* 0x000000090000780c */ /* 0x000fe20003f04270 */
[----:B------:R-:W-:Y:S03]  /*2990*/  BSSY B1, `(.L_x_44) ;  /* 0x0000008000017945 */ /* 0x000fe60003800000 */
[----:B0-----:R-:W-:Y:S01]  /*29a0*/  FMUL R13, R2, R155 ;  /* 0x0000009b020d7220 */ /* 0x001fe20000400000 */
[----:B------:R-:W-:-:S03]  /*29b0*/  ISETP.GT.AND P3, PT, R3, RZ, P0 ;  /* 0x000000ff0300720c */ /* 0x000fc60000764270 */
[----:B------:R-:W-:-:S05]  /*29c0*/  FFMA R13, R28, R154, R13 ;  /* 0x0000009a1c0d7223 */ /* 0x000fca000000000d */
[----:B------:R-:W-:-:S05]  /*29d0*/  F2FP.F16.F32.PACK_AB R13, RZ, R13 ;  /* 0x0000000dff0d723e */ /* 0x000fca00000000ff */
[----:B------:R0:W-:Y:S01]  /*29e0*/  @P2 STG.E.U16 desc[UR36][R4.64+0x10], R13 ;  /* 0x0000100d04002986 */ /* 0x0001e2000c101524 */
[----:B------:R-:W-:Y:S05]  /*29f0*/  @!P3 BRA `(.L_x_45) ;  /* 0x000000000004b947 */ /* 0x000fea0003800000 */
[----:B------:R3:W5:Y:S02]  /*2a00*/  LDG.E.LTC128B.U16 R19, desc[UR36][R6.64+0x12] ;  /* 0x0000122406137981 */ /* 0x000764000c1e1520 */
.L_x_45:
[----:B------:R-:W-:Y:S05]  /*2a10*/  BSYNC B1 ;  /* 0x0000000000017941 */ /* 0x000fea0003800000 */
.L_x_44:
[----:B-----5:R-:W-:Y:S01]  /*2a20*/  HADD2.F32 R2, -RZ, R19.H0_H0 ;  /* 0x20000013ff027230 */ /* 0x020fe20000004100 */
[----:B------:R-:W-:Y:S01]  /*2a30*/  ISETP.GT.AND P1, PT, R3, 0x8, P1 ;  /* 0x000000080300780c */ /* 0x000fe20000f24270 */
[----:B------:R-:W-:Y:S03]  /*2a40*/  BSSY B1, `(.L_x_46) ;  /* 0x0000007000017945 */ /* 0x000fe60003800000 */
[----:B------:R-:W-:-:S04]  /*2a50*/  FMUL R2, R2, R155 ;  /* 0x0000009b02027220 */ /* 0x000fc80000400000 */
[----:B------:R-:W-:-:S05]  /*2a60*/  FFMA R2, R29, R154, R2 ;  /* 0x0000009a1d027223 */ /* 0x000fca0000000002 */
[----:B------:R-:W-:-:S05]  /*2a70*/  F2FP.F16.F32.PACK_AB R2, RZ, R2 ;  /* 0x00000002ff02723e */ /* 0x000fca00000000ff */
[----:B------:R0:W-:Y:S01]  /*2a80*/  @P3 STG.E.U16 desc[UR36][R4.64+0x12], R2 ;  /* 0x0000120204003986 */ /* 0x0001e2000c101524 */
[----:B------:R-:W-:Y:S05]  /*2a90*/  @!P1 BRA `(.L_x_47) ;  /* 0x0000000000049947 */ /* 0x000fea0003800000 */
[----:B------:R0:W5:Y:S02]  /*2aa0*/  LDG.E.LTC128B.U16 R19, desc[UR36][R8.64+0x10] ;  /* 0x0000102408137981 */ /* 0x000164000c1e1520 */
.L_x_47:
[----:B------:R-:W-:Y:S05]  /*2ab0*/  BSYNC B1 ;  /* 0x0000000000017941 */ /* 0x000fea0003800000 */
.L_x_46:
[----:B0----5:R-:W-:Y:S01]  /*2ac0*/  HADD2.F32 R2, -RZ, R19.H0_H0 ;  /* 0x20000013ff027230 */ /* 0x021fe20000004100 */
        /* <DEDUP_REMOVED lines=8> */
.L_x_49:
[----:B------:R-:W-:Y:S05]  /*2b50*/  BSYNC B1 ;  /* 0x0000000000017941 */ /* 0x000fea0003800000 */
.L_x_48:
        /* <DEDUP_REMOVED lines=10> */
.L_x_51:
[----:B------:R-:W-:Y:S05]  /*2c00*/  BSYNC B1 ;  /* 0x0000000000017941 */ /* 0x000fea0003800000 */
.L_x_50:
[----:B0----5:R-:W-:Y:S01]  /*2c10*/  HADD2.F32 R2, -RZ, R19.H0_H0 ;  /* 0x20000013ff027230 */ /* 0x021fe20000004100 */
        /* <DEDUP_REMOVED lines=9> */
.L_x_53:
[----:B------:R-:W-:Y:S05]  /*2cb0*/  BSYNC B1 ;  /* 0x0000000000017941 */ /* 0x000fea0003800000 */
.L_x_52:
        /* <DEDUP_REMOVED lines=9> */
.L_x_55:
[----:B------:R-:W-:Y:S05]  /*2d50*/  BSYNC B1 ;  /* 0x0000000000017941 */ /* 0x000fea0003800000 */
.L_x_54:
        /* <DEDUP_REMOVED lines=9> */
.L_x_57:
[----:B------:R-:W-:Y:S05]  /*2df0*/  BSYNC B1 ;  /* 0x0000000000017941 */ /* 0x000fea0003800000 */
.L_x_56:
        /* <DEDUP_REMOVED lines=10> */
.L_x_59:
[----:B------:R-:W-:Y:S05]  /*2ea0*/  BSYNC B1 ;  /* 0x0000000000017941 */ /* 0x000fea0003800000 */
.L_x_58:
        /* <DEDUP_REMOVED lines=10> */
.L_x_61:
[----:B------:R-:W-:Y:S05]  /*2f50*/  BSYNC B1 ;  /* 0x0000000000017941 */ /* 0x000fea0003800000 */
.L_x_60:
        /* <DEDUP_REMOVED lines=9> */
.L_x_63:
[----:B------:R-:W-:Y:S05]  /*2ff0*/  BSYNC B1 ;  /* 0x0000000000017941 */ /* 0x000fea0003800000 */
.L_x_62:
        /* <DEDUP_REMOVED lines=9> */
.L_x_65:
[----:B------:R-:W-:Y:S05]  /*3090*/  BSYNC B1 ;  /* 0x0000000000017941 */ /* 0x000fea0003800000 */
.L_x_64:
        /* <DEDUP_REMOVED lines=10> */
.L_x_67:
[----:B------:R-:W-:Y:S05]  /*3140*/  BSYNC B1 ;  /* 0x0000000000017941 */ /* 0x000fea0003800000 */
.L_x_66:
        /* <DEDUP_REMOVED lines=10> */
.L_x_69:
[----:B------:R-:W-:Y:S05]  /*31f0*/  BSYNC B1 ;  /* 0x0000000000017941 */ /* 0x000fea0003800000 */
.L_x_68:
        /* <DEDUP_REMOVED lines=9> */
.L_x_71:
[----:B------:R-:W-:Y:S05]  /*3290*/  BSYNC B1 ;  /* 0x0000000000017941 */ /* 0x000fea0003800000 */
.L_x_70:
        /* <DEDUP_REMOVED lines=9> */
.L_x_73:
[----:B------:R-:W-:Y:S05]  /*3330*/  BSYNC B1 ;  /* 0x0000000000017941 */ /* 0x000fea0003800000 */
.L_x_72:
        /* <DEDUP_REMOVED lines=10> */
.L_x_75:
[----:B------:R-:W-:Y:S05]  /*33e0*/  BSYNC B1 ;  /* 0x0000000000017941 */ /* 0x000fea0003800000 */
.L_x_74:
        /* <DEDUP_REMOVED lines=10> */
.L_x_77:
[----:B------:R-:W-:Y:S05]  /*3490*/  BSYNC B1 ;  /* 0x0000000000017941 */ /* 0x000fea0003800000 */
.L_x_76:
        /* <DEDUP_REMOVED lines=9> */
.L_x_79:
[----:B------:R-:W-:Y:S05]  /*3530*/  BSYNC B1 ;  /* 0x0000000000017941 */ /* 0x000fea0003800000 */
.L_x_78:
        /* <DEDUP_REMOVED lines=9> */
.L_x_81:
[----:B------:R-:W-:Y:S05]  /*35d0*/  BSYNC B1 ;  /* 0x0000000000017941 */ /* 0x000fea0003800000 */
.L_x_80:
        /* <DEDUP_REMOVED lines=10> */
.L_x_83:
[----:B------:R-:W-:Y:S05]  /*3680*/  BSYNC B1 ;  /* 0x0000000000017941 */ /* 0x000fea0003800000 */
.L_x_82:
        /* <DEDUP_REMOVED lines=10> */
.L_x_85:
[----:B------:R-:W-:Y:S05]  /*3730*/  BSYNC B1 ;  /* 0x0000000000017941 */ /* 0x000fea0003800000 */
.L_x_84:
        /* <DEDUP_REMOVED lines=9> */
.L_x_87:
[----:B------:R-:W-:Y:S05]  /*37d0*/  BSYNC B1 ;  /* 0x0000000000017941 */ /* 0x000fea0003800000 */
.L_x_86:
        /* <DEDUP_REMOVED lines=9> */
.L_x_89:
[----:B------:R-:W-:Y:S05]  /*3870*/  BSYNC B1 ;  /* 0x0000000000017941 */ /* 0x000fea0003800000 */
.L_x_88:
        /* <DEDUP_REMOVED lines=10> */
.L_x_91:
[----:B------:R-:W-:Y:S05]  /*3920*/  BSYNC B1 ;  /* 0x0000000000017941 */ /* 0x000fea0003800000 */
.L_x_90:
        /* <DEDUP_REMOVED lines=10> */
.L_x_93:
[----:B------:R-:W-:Y:S05]  /*39d0*/  BSYNC B1 ;  /* 0x0000000000017941 */ /* 0x000fea0003800000 */
.L_x_92:
        /* <DEDUP_REMOVED lines=9> */
.L_x_95:
[----:B------:R-:W-:Y:S05]  /*3a70*/  BSYNC B1 ;  /* 0x0000000000017941 */ /* 0x000fea0003800000 */
.L_x_94:
        /* <DEDUP_REMOVED lines=9> */
.L_x_97:
[----:B------:R-:W-:Y:S05]  /*3b10*/  BSYNC B1 ;  /* 0x0000000000017941 */ /* 0x000fea0003800000 */
.L_x_96:
        /* <DEDUP_REMOVED lines=10> */
.L_x_99:
[----:B------:R-:W-:Y:S05]  /*3bc0*/  BSYNC B1 ;  /* 0x0000000000017941 */ /* 0x000fea0003800000 */
.L_x_98:
        /* <DEDUP_REMOVED lines=10> */
.L_x_101:
[----:B------:R-:W-:Y:S05]  /*3c70*/  BSYNC B1 ;  /* 0x0000000000017941 */ /* 0x000fea0003800000 */
.L_x_100:
        /* <DEDUP_REMOVED lines=9> */
.L_x_103:
[----:B------:R-:W-:Y:S05]  /*3d10*/  BSYNC B1 ;  /* 0x0000000000017941 */ /* 0x000fea0003800000 */
.L_x_102:
        /* <DEDUP_REMOVED lines=9> */
.L_x_105:
[----:B------:R-:W-:Y:S05]  /*3db0*/  BSYNC B1 ;  /* 0x0000000000017941 */ /* 0x000fea0003800000 */
.L_x_104:
        /* <DEDUP_REMOVED lines=10> */
.L_x_107:
[----:B------:R-:W-:Y:S05]  /*3e60*/  BSYNC B1 ;  /* 0x0000000000017941 */ /* 0x000fea0003800000 */
.L_x_106:
        /* <DEDUP_REMOVED lines=10> */
.L_x_109:
[----:B------:R-:W-:Y:S05]  /*3f10*/  BSYNC B1 ;  /* 0x0000000000017941 */ /* 0x000fea0003800000 */
.L_x_108:
        /* <DEDUP_REMOVED lines=9> */
.L_x_111:
[----:B------:R-:W-:Y:S05]  /*3fb0*/  BSYNC B1 ;  /* 0x0000000000017941 */ /* 0x000fea0003800000 */
.L_x_110:
        /* <DEDUP_REMOVED lines=9> */
.L_x_113:
[----:B------:R-:W-:Y:S05]  /*4050*/  BSYNC B1 ;  /* 0x0000000000017941 */ /* 0x000fea0003800000 */
.L_x_112:
        /* <DEDUP_REMOVED lines=10> */
.L_x_115:
[----:B------:R-:W-:Y:S05]  /*4100*/  BSYNC B1 ;  /* 0x0000000000017941 */ /* 0x000fea0003800000 */
.L_x_114:
        /* <DEDUP_REMOVED lines=10> */
.L_x_117:
[----:B------:R-:W-:Y:S05]  /*41b0*/  BSYNC B1 ;  /* 0x0000000000017941 */ /* 0x000fea0003800000 */
.L_x_116:
        /* <DEDUP_REMOVED lines=9> */
.L_x_119:
[----:B------:R-:W-:Y:S05]  /*4250*/  BSYNC B1 ;  /* 0x0000000000017941 */ /* 0x000fea0003800000 */
.L_x_118:
        /* <DEDUP_REMOVED lines=9> */
.L_x_121:
[----:B------:R-:W-:Y:S05]  /*42f0*/  BSYNC B1 ;  /* 0x0000000000017941 */ /* 0x000fea0003800000 */
.L_x_120:
        /* <DEDUP_REMOVED lines=10> */
.L_x_123:
[----:B------:R-:W-:Y:S05]  /*43a0*/  BSYNC B1 ;  /* 0x0000000000017941 */ /* 0x000fea0003800000 */
.L_x_122:
        /* <DEDUP_REMOVED lines=10> */
.L_x_125:
[----:B------:R-:W-:Y:S05]  /*4450*/  BSYNC B1 ;  /* 0x0000000000017941 */ /* 0x000fea0003800000 */
.L_x_124:
        /* <DEDUP_REMOVED lines=9> */
.L_x_127:
[----:B------:R-:W-:Y:S05]  /*44f0*/  BSYNC B1 ;  /* 0x0000000000017941 */ /* 0x000fea0003800000 */
.L_x_126:
        /* <DEDUP_REMOVED lines=9> */
.L_x_129:
[----:B------:R-:W-:Y:S05]  /*4590*/  BSYNC B1 ;  /* 0x0000000000017941 */ /* 0x000fea0003800000 */
.L_x_128:
        /* <DEDUP_REMOVED lines=10> */
.L_x_131:
[----:B------:R-:W-:Y:S05]  /*4640*/  BSYNC B1 ;  /* 0x0000000000017941 */ /* 0x000fea0003800000 */
.L_x_130:
        /* <DEDUP_REMOVED lines=10> */
.L_x_133:
[----:B------:R-:W-:Y:S05]  /*46f0*/  BSYNC B1 ;  /* 0x0000000000017941 */ /* 0x000fea0003800000 */
.L_x_132:
        /* <DEDUP_REMOVED lines=9> */
.L_x_135:
[----:B------:R-:W-:Y:S05]  /*4790*/  BSYNC B1 ;  /* 0x0000000000017941 */ /* 0x000fea0003800000 */
.L_x_134:
        /* <DEDUP_REMOVED lines=9> */
.L_x_137:
[----:B------:R-:W-:Y:S05]  /*4830*/  BSYNC B1 ;  /* 0x0000000000017941 */ /* 0x000fea0003800000 */
.L_x_136:
        /* <DEDUP_REMOVED lines=10> */
.L_x_139:
[----:B------:R-:W-:Y:S05]  /*48e0*/  BSYNC B1 ;  /* 0x0000000000017941 */ /* 0x000fea0003800000 */
.L_x_138:
        /* <DEDUP_REMOVED lines=10> */
.L_x_141:
[----:B------:R-:W-:Y:S05]  /*4990*/  BSYNC B1 ;  /* 0x0000000000017941 */ /* 0x000fea0003800000 */
.L_x_140:
        /* <DEDUP_REMOVED lines=9> */
.L_x_143:
[----:B------:R-:W-:Y:S05]  /*4a30*/  BSYNC B1 ;  /* 0x0000000000017941 */ /* 0x000fea0003800000 */
.L_x_142:
        /* <DEDUP_REMOVED lines=9> */
.L_x_145:
[----:B------:R-:W-:Y:S05]  /*4ad0*/  BSYNC B1 ;  /* 0x0000000000017941 */ /* 0x000fea0003800000 */
.L_x_144:
        /* <DEDUP_REMOVED lines=10> */
.L_x_147:
[----:B------:R-:W-:Y:S05]  /*4b80*/  BSYNC B1 ;  /* 0x0000000000017941 */ /* 0x000fea0003800000 */
.L_x_146:
        /* <DEDUP_REMOVED lines=10> */
.L_x_149:
[----:B------:R-:W-:Y:S05]  /*4c30*/  BSYNC B1 ;  /* 0x0000000000017941 */ /* 0x000fea0003800000 */
.L_x_148:
        /* <DEDUP_REMOVED lines=9> */
.L_x_151:
[----:B------:R-:W-:Y:S05]  /*4cd0*/  BSYNC B1 ;  /* 0x0000000000017941 */ /* 0x000fea0003800000 */
.L_x_150:
        /* <DEDUP_REMOVED lines=9> */
.L_x_153:
[----:B------:R-:W-:Y:S05]  /*4d70*/  BSYNC B1 ;  /* 0x0000000000017941 */ /* 0x000fea0003800000 */
.L_x_152:
        /* <DEDUP_REMOVED lines=10> */
.L_x_155:
[----:B------:R-:W-:Y:S05]  /*4e20*/  BSYNC B1 ;  /* 0x0000000000017941 */ /* 0x000fea0003800000 */
.L_x_154:
        /* <DEDUP_REMOVED lines=10> */
.L_x_157:
[----:B------:R-:W-:Y:S05]  /*4ed0*/  BSYNC B1 ;  /* 0x0000000000017941 */ /* 0x000fea0003800000 */
.L_x_156:
        /* <DEDUP_REMOVED lines=9> */
.L_x_159:
[----:B------:R-:W-:Y:S05]  /*4f70*/  BSYNC B1 ;  /* 0x0000000000017941 */ /* 0x000fea0003800000 */
.L_x_158:
        /* <DEDUP_REMOVED lines=9> */
.L_x_161:
[----:B------:R-:W-:Y:S05]  /*5010*/  BSYNC B1 ;  /* 0x0000000000017941 */ /* 0x000fea0003800000 */
.L_x_160:
        /* <DEDUP_REMOVED lines=10> */
.L_x_163:
[----:B------:R-:W-:Y:S05]  /*50c0*/  BSYNC B1 ;  /* 0x0000000000017941 */ /* 0x000fea0003800000 */
.L_x_162:
        /* <DEDUP_REMOVED lines=10> */
.L_x_165:
[----:B------:R-:W-:Y:S05]  /*5170*/  BSYNC B1 ;  /* 0x0000000000017941 */ /* 0x000fea0003800000 */
.L_x_164:
        /* <DEDUP_REMOVED lines=9> */
.L_x_167:
[----:B------:R-:W-:Y:S05]  /*5210*/  BSYNC B1 ;  /* 0x0000000000017941 */ /* 0x000fea0003800000 */
.L_x_166:
        /* <DEDUP_REMOVED lines=9> */
.L_x_169:
[----:B------:R-:W-:Y:S05]  /*52b0*/  BSYNC B1 ;  /* 0x0000000000017941 */ /* 0x000fea0003800000 */
.L_x_168:
        /* <DEDUP_REMOVED lines=10> */
.L_x_171:
[----:B------:R-:W-:Y:S05]  /*5360*/  BSYNC B1 ;  /* 0x0000000000017941 */ /* 0x000fea0003800000 */
.L_x_170:
        /* <DEDUP_REMOVED lines=10> */
.L_x_173:
[----:B------:R-:W-:Y:S05]  /*5410*/  BSYNC B1 ;  /* 0x0000000000017941 */ /* 0x000fea0003800000 */
.L_x_172:
        /* <DEDUP_REMOVED lines=9> */
.L_x_175:
[----:B------:R-:W-:Y:S05]  /*54b0*/  BSYNC B1 ;  /* 0x0000000000017941 */ /* 0x000fea0003800000 */
.L_x_174:
        /* <DEDUP_REMOVED lines=9> */
.L_x_177:
[----:B------:R-:W-:Y:S05]  /*5550*/  BSYNC B1 ;  /* 0x0000000000017941 */ /* 0x000fea0003800000 */
.L_x_176:
        /* <DEDUP_REMOVED lines=10> */
.L_x_179:
[----:B------:R-:W-:Y:S05]  /*5600*/  BSYNC B1 ;  /* 0x0000000000017941 */ /* 0x000fea0003800000 */
.L_x_178:
        /* <DEDUP_REMOVED lines=10> */
.L_x_181:
[----:B------:R-:W-:Y:S05]  /*56b0*/  BSYNC B1 ;  /* 0x0000000000017941 */ /* 0x000fea0003800000 */
.L_x_180:
        /* <DEDUP_REMOVED lines=9> */
.L_x_183:
[----:B------:R-:W-:Y:S05]  /*5750*/  BSYNC B1 ;  /* 0x0000000000017941 */ /* 0x000fea0003800000 */
.L_x_182:
        /* <DEDUP_REMOVED lines=9> */
.L_x_185:
[----:B------:R-:W-:Y:S05]  /*57f0*/  BSYNC B1 ;  /* 0x0000000000017941 */ /* 0x000fea0003800000 */
.L_x_184:
        /* <DEDUP_REMOVED lines=10> */
.L_x_187:
[----:B------:R-:W-:Y:S05]  /*58a0*/  BSYNC B1 ;  /* 0x0000000000017941 */ /* 0x000fea0003800000 */
.L_x_186:
        /* <DEDUP_REMOVED lines=10> */
.L_x_189:
[----:B------:R-:W-:Y:S05]  /*5950*/  BSYNC B1 ;  /* 0x0000000000017941 */ /* 0x000fea0003800000 */
.L_x_188:
        /* <DEDUP_REMOVED lines=9> */
.L_x_191:
[----:B------:R-:W-:Y:S05]  /*59f0*/  BSYNC B1 ;  /* 0x0000000000017941 */ /* 0x000fea0003800000 */
.L_x_190:
        /* <DEDUP_REMOVED lines=9> */
.L_x_193:
[----:B------:R-:W-:Y:S05]  /*5a90*/  BSYNC B1 ;  /* 0x0000000000017941 */ /* 0x000fea0003800000 */
.L_x_192:
        /* <DEDUP_REMOVED lines=10> */
.L_x_195:
[----:B------:R-:W-:Y:S05]  /*5b40*/  BSYNC B1 ;  /* 0x0000000000017941 */ /* 0x000fea0003800000 */
.L_x_194:
        /* <DEDUP_REMOVED lines=10> */
.L_x_197:
[----:B------:R-:W-:Y:S05]  /*5bf0*/  BSYNC B1 ;  /* 0x0000000000017941 */ /* 0x000fea0003800000 */
.L_x_196:
        /* <DEDUP_REMOVED lines=9> */
.L_x_199:
[----:B------:R-:W-:Y:S05]  /*5c90*/  BSYNC B1 ;  /* 0x0000000000017941 */ /* 0x000fea0003800000 */
.L_x_198:
        /* <DEDUP_REMOVED lines=9> */
.L_x_201:
[----:B------:R-:W-:Y:S05]  /*5d30*/  BSYNC B1 ;  /* 0x0000000000017941 */ /* 0x000fea0003800000 */
.L_x_200:
        /* <DEDUP_REMOVED lines=10> */
.L_x_203:
[----:B------:R-:W-:Y:S05]  /*5de0*/  BSYNC B1 ;  /* 0x0000000000017941 */ /* 0x000fea0003800000 */
.L_x_202:
        /* <DEDUP_REMOVED lines=10> */
.L_x_205:
[----:B------:R-:W-:Y:S05]  /*5e90*/  BSYNC B1 ;  /* 0x0000000000017941 */ /* 0x000fea0003800000 */
.L_x_204:
        /* <DEDUP_REMOVED lines=9> */
.L_x_207:
[----:B------:R-:W-:Y:S05]  /*5f30*/  BSYNC B1 ;  /* 0x0000000000017941 */ /* 0x000fea0003800000 */
.L_x_206:
        /* <DEDUP_REMOVED lines=9> */
.L_x_209:
[----:B------:R-:W-:Y:S05]  /*5fd0*/  BSYNC B1 ;  /* 0x0000000000017941 */ /* 0x000fea0003800000 */
.L_x_208:
        /* <DEDUP_REMOVED lines=10> */
.L_x_211:
[----:B------:R-:W-:Y:S05]  /*6080*/  BSYNC B1 ;  /* 0x0000000000017941 */ /* 0x000fea0003800000 */
.L_x_210:
        /* <DEDUP_REMOVED lines=10> */
.L_x_213:
[----:B------:R-:W-:Y:S05]  /*6130*/  BSYNC B1 ;  /* 0x0000000000017941 */ /* 0x000fea0003800000 */
.L_x_212:
        /* <DEDUP_REMOVED lines=9> */
.L_x_215:
[----:B------:R-:W-:Y:S05]  /*61d0*/  BSYNC B1 ;  /* 0x0000000000017941 */ /* 0x000fea0003800000 */
.L_x_214:
        /* <DEDUP_REMOVED lines=9> */
.L_x_217:
[----:B------:R-:W-:Y:S05]  /*6270*/  BSYNC B1 ;  /* 0x0000000000017941 */ /* 0x000fea0003800000 */
.L_x_216:
        /* <DEDUP_REMOVED lines=10> */
.L_x_219:
[----:B------:R-:W-:Y:S05]  /*6320*/  BSYNC B1 ;  /* 0x0000000000017941 */ /* 0x000fea0003800000 */
.L_x_218:
        /* <DEDUP_REMOVED lines=10> */
.L_x_221:
[----:B------:R-:W-:Y:S05]  /*63d0*/  BSYNC B1 ;  /* 0x0000000000017941 */ /* 0x000fea0003800000 */
.L_x_220:
        /* <DEDUP_REMOVED lines=9> */
.L_x_223:
[----:B------:R-:W-:Y:S05]  /*6470*/  BSYNC B1 ;  /* 0x0000000000017941 */ /* 0x000fea0003800000 */
.L_x_222:
        /* <DEDUP_REMOVED lines=9> */
.L_x_225:
[----:B------:R-:W-:Y:S05]  /*6510*/  BSYNC B1 ;  /* 0x0000000000017941 */ /* 0x000fea0003800000 */
.L_x_224:
        /* <DEDUP_REMOVED lines=10> */
.L_x_227:
[----:B------:R-:W-:Y:S05]  /*65c0*/  BSYNC B1 ;  /* 0x0000000000017941 */ /* 0x000fea0003800000 */
.L_x_226:
        /* <DEDUP_REMOVED lines=10> */
.L_x_229:
[----:B------:R-:W-:Y:S05]  /*6670*/  BSYNC B1 ;  /* 0x0000000000017941 */ /* 0x000fea0003800000 */
.L_x_228:
        /* <DEDUP_REMOVED lines=9> */
.L_x_231:
[----:B------:R-:W-:Y:S05]  /*6710*/  BSYNC B1 ;  /* 0x0000000000017941 */ /* 0x000fea0003800000 */
.L_x_230:
        /* <DEDUP_REMOVED lines=9> */
.L_x_233:
[----:B------:R-:W-:Y:S05]  /*67b0*/  BSYNC B1 ;  /* 0x0000000000017941 */ /* 0x000fea0003800000 */
.L_x_232:
        /* <DEDUP_REMOVED lines=10> */
.L_x_235:
[----:B------:R-:W-:Y:S05]  /*6860*/  BSYNC B1 ;  /* 0x0000000000017941 */ /* 0x000fea0003800000 */
.L_x_234:
        /* <DEDUP_REMOVED lines=10> */
.L_x_237:
[----:B------:R-:W-:Y:S05]  /*6910*/  BSYNC B1 ;  /* 0x0000000000017941 */ /* 0x000fea0003800000 */
.L_x_236:
        /* <DEDUP_REMOVED lines=9> */
.L_x_239:
[----:B------:R-:W-:Y:S05]  /*69b0*/  BSYNC B1 ;  /* 0x0000000000017941 */ /* 0x000fea0003800000 */
.L_x_238:
        /* <DEDUP_REMOVED lines=9> */
.L_x_241:
[----:B------:R-:W-:Y:S05]  /*6a50*/  BSYNC B1 ;  /* 0x0000000000017941 */ /* 0x000fea0003800000 */
.L_x_240:
        /* <DEDUP_REMOVED lines=10> */
.L_x_243:
[----:B------:R-:W-:Y:S05]  /*6b00*/  BSYNC B1 ;  /* 0x0000000000017941 */ /* 0x000fea0003800000 */
.L_x_242:
        /* <DEDUP_REMOVED lines=10> */
.L_x_245:
[----:B------:R-:W-:Y:S05]  /*6bb0*/  BSYNC B1 ;  /* 0x0000000000017941 */ /* 0x000fea0003800000 */
.L_x_244:
        /* <DEDUP_REMOVED lines=9> */
.L_x_247:
[----:B------:R-:W-:Y:S05]  /*6c50*/  BSYNC B1 ;  /* 0x0000000000017941 */ /* 0x000fea0003800000 */
.L_x_246:
        /* <DEDUP_REMOVED lines=9> */
.L_x_249:
[----:B------:R-:W-:Y:S05]  /*6cf0*/  BSYNC B1 ;  /* 0x0000000000017941 */ /* 0x000fea0003800000 */
.L_x_248:
        /* <DEDUP_REMOVED lines=10> */
.L_x_251:
[----:B------:R-:W-:Y:S05]  /*6da0*/  BSYNC B1 ;  /* 0x0000000000017941 */ /* 0x000fea0003800000 */
.L_x_250:
        /* <DEDUP_REMOVED lines=10> */
.L_x_253:
[----:B------:R-:W-:Y:S05]  /*6e50*/  BSYNC B1 ;  /* 0x0000000000017941 */ /* 0x000fea0003800000 */
.L_x_252:
        /* <DEDUP_REMOVED lines=9> */
.L_x_255:
[----:B------:R-:W-:Y:S05]  /*6ef0*/  BSYNC B1 ;  /* 0x0000000000017941 */ /* 0x000fea0003800000 */
.L_x_254:
        /* <DEDUP_REMOVED lines=9> */
.L_x_257:
[----:B------:R-:W-:Y:S05]  /*6f90*/  BSYNC B1 ;  /* 0x0000000000017941 */ /* 0x000fea0003800000 */
.L_x_256:
        /* <DEDUP_REMOVED lines=10> */
.L_x_259:
[----:B------:R-:W-:Y:S05]  /*7040*/  BSYNC B1 ;  /* 0x0000000000017941 */ /* 0x000fea0003800000 */
.L_x_258:
        /* <DEDUP_REMOVED lines=10> */
.L_x_261:
[----:B------:R-:W-:Y:S05]  /*70f0*/  BSYNC B1 ;  /* 0x0000000000017941 */ /* 0x000fea0003800000 */
.L_x_260:
        /* <DEDUP_REMOVED lines=9> */
.L_x_263:
[----:B------:R-:W-:Y:S05]  /*7190*/  BSYNC B1 ;  /* 0x0000000000017941 */ /* 0x000fea0003800000 */
.L_x_262:
        /* <DEDUP_REMOVED lines=9> */
.L_x_265:
[----:B------:R-:W-:Y:S05]  /*7230*/  BSYNC B1 ;  /* 0x0000000000017941 */ /* 0x000fea0003800000 */
.L_x_264:
        /* <DEDUP_REMOVED lines=10> */
.L_x_267:
[----:B------:R-:W-:Y:S05]  /*72e0*/  BSYNC B1 ;  /* 0x0000000000017941 */ /* 0x000fea0003800000 */
.L_x_266:
        /* <DEDUP_REMOVED lines=10> */
.L_x_269:
[----:B------:R-:W-:Y:S05]  /*7390*/  BSYNC B1 ;  /* 0x0000000000017941 */ /* 0x000fea0003800000 */
.L_x_268:
        /* <DEDUP_REMOVED lines=9> */
.L_x_271:
[----:B------:R-:W-:Y:S05]  /*7430*/  BSYNC B1 ;  /* 0x0000000000017941 */ /* 0x000fea0003800000 */
.L_x_270:
        /* <DEDUP_REMOVED lines=9> */
.L_x_273:
[----:B------:R-:W-:Y:S05]  /*74d0*/  BSYNC B1 ;  /* 0x0000000000017941 */ /* 0x000fea0003800000 */
.L_x_272:
        /* <DEDUP_REMOVED lines=10> */
.L_x_275:
[----:B------:R-:W-:Y:S05]  /*7580*/  BSYNC B1 ;  /* 0x0000000000017941 */ /* 0x000fea0003800000 */
.L_x_274:
        /* <DEDUP_REMOVED lines=10> */
.L_x_277:
[----:B------:R-:W-:Y:S05]  /*7630*/  BSYNC B1 ;  /* 0x0000000000017941 */ /* 0x000fea0003800000 */
.L_x_276:
        /* <DEDUP_REMOVED lines=9> */
.L_x_279:
[----:B------:R-:W-:Y:S05]  /*76d0*/  BSYNC B1 ;  /* 0x0000000000017941 */ /* 0x000fea0003800000 */
.L_x_278:
        /* <DEDUP_REMOVED lines=9> */
.L_x_281:
[----:B------:R-:W-:Y:S05]  /*7770*/  BSYNC B1 ;  /* 0x0000000000017941 */ /* 0x000fea0003800000 */
.L_x_280:
        /* <DEDUP_REMOVED lines=10> */
.L_x_283:
[----:B------:R-:W-:Y:S05]  /*7820*/  BSYNC B1 ;  /* 0x0000000000017941 */ /* 0x000fea0003800000 */
.L_x_282:
        /* <DEDUP_REMOVED lines=10> */
.L_x_285:
[----:B------:R-:W-:Y:S05]  /*78d0*/  BSYNC B1 ;  /* 0x0000000000017941 */ /* 0x000fea0003800000 */
.L_x_284:
        /* <DEDUP_REMOVED lines=9> */
.L_x_287:
[----:B------:R-:W-:Y:S05]  /*7970*/  BSYNC B1 ;  /* 0x0000000000017941 */ /* 0x000fea0003800000 */
.L_x_286:
[----:B0----5:R-:W-:Y:S01]  /*7980*/  HADD2.F32 R0, -RZ, R19.H0_H0 ;  /* 0x20000013ff007230 */ /* 0x021fe20000004100 */
[----:B------:R-:W-:Y:S01]  /*7990*/  ISETP.GT.AND P0, PT, R3, 0x8, P0 ;  /* 0x000000080300780c */ /* 0x000fe20000704270 */
[----:B------:R-:W-:Y:S01]  /*79a0*/  @P1 IMAD.MOV.U32 R4, RZ, RZ, R10 ;  /* 0x000000ffff041224 */ /* 0x000fe200078e000a */
[----:B------:R-:W-:Y:S02]  /*79b0*/  BSSY B1, `(.L_x_288) ;  /* 0x0000009000017945 */ /* 0x000fe40003800000 */
[----:B------:R-:W-:-:S04]  /*79c0*/  FMUL R5, R0, R155 ;  /* 0x0000009b00057220 */ /* 0x000fc80000400000 */
[----:B------:R-:W-:-:S05]  /*79d0*/  FFMA R5, R150, R154, R5 ;  /* 0x0000009a96057223 */ /* 0x000fca0000000005 */
[----:B------:R-:W-:-:S04]  /*79e0*/  F2FP.F16.F32.PACK_AB R5, RZ, R5 ;  /* 0x00000005ff05723e */ /* 0x000fc800000000ff */
[----:B------:R-:W-:Y:S01]  /*79f0*/  PRMT R2, R5, 0x7610, R2 ;  /* 0x0000761005027816 */ /* 0x000fe20000000002 */
[----:B------:R-:W-:-:S05]  /*7a00*/  @P1 IMAD.MOV.U32 R5, RZ, RZ, R11 ;  /* 0x000000ffff051224 */ /* 0x000fca00078e000b */
[----:B------:R0:W-:Y:S01]  /*7a10*/  @P1 STG.E.U16 desc[UR36][R4.64+0x1f0], R2 ;  /* 0x0001f00204001986 */ /* 0x0001e2000c101524 */
[----:B------:R-:W-:Y:S05]  /*7a20*/  @!P0 BRA `(.L_x_289) ;  /* 0x0000000000048947 */ /* 0x000fea0003800000 */
[----:B------:R0:W5:Y:S02]  /*7a30*/  LDG.E.LTC128B.U16 R19, desc[UR36][R8.64+0x1f2] ;  /* 0x0001f22408137981 */ /* 0x000164000c1e1520 */
.L_x_289:
[----:B------:R-:W-:Y:S05]  /*7a40*/  BSYNC B1 ;  /* 0x0000000000017941 */ /* 0x000fea0003800000 */
.L_x_288:
[----:B------:R-:W-:Y:S05]  /*7a50*/  @!P0 BRA `(.L_x_290) ;  /* 0x0000002400488947 */ /* 0x000fea0003800000 */
[----:B-----5:R-:W-:-:S05]  /*7a60*/  HADD2.F32 R0, -RZ, R19.H0_H0 ;  /* 0x20000013ff007230 */ /* 0x020fca0000004100 */
[----:B------:R-:W-:-:S04]  /*7a70*/  FMUL R0, R0, R155 ;  /* 0x0000009b00007220 */ /* 0x000fc80000400000 */
[----:B------:R-:W-:-:S05]  /*7a80*/  FFMA R0, R151, R154, R0 ;  /* 0x0000009a97007223 */ /* 0x000fca0000000000 */
[----:B------:R-:W-:-:S05]  /*7a90*/  F2FP.F16.F32.PACK_AB R0, RZ, R0 ;  /* 0x00000000ff00723e */ /* 0x000fca00000000ff */
[----:B------:R0:W-:Y:S01]  /*7aa0*/  STG.E.U16 desc[UR36][R10.64+0x1f2], R0 ;  /* 0x0001f2000a007986 */ /* 0x0001e2000c101524 */
[----:B------:R-:W-:Y:S05]  /*7ab0*/  BRA `(.L_x_290) ;  /* 0x0000002400307947 */ /* 0x000fea0003800000 */
.L_x_37:
[----:B------:R-:W-:Y:S01]  /*7ac0*/  ISETP.GT.AND P0, PT, R0, 0x1, PT ;  /* 0x000000010000780c */ /* 0x000fe20003f04270 */
[----:B------:R-:W-:Y:S01]  /*7ad0*/  ULDC.64 UR4, c[0x0][0x5c0] ;  /* 0x0001700000047ab9 */ /* 0x000fe20000000a00 */
[-C--:B------:R-:W-:Y:S01]  /*7ae0*/  FMUL R24, R24, R154.reuse ;  /* 0x0000009a18187220 */ /* 0x080fe20000400000 */
[-C--:B------:R-:W-:Y:S01]  /*7af0*/  FMUL R25, R25, R154.reuse ;  /* 0x0000009a19197220 */ /* 0x080fe20000400000 */
[----:B------:R-:W-:Y:S01]  /*7b00*/  ISETP.GT.AND P3, PT, R3, RZ, P0 ;  /* 0x000000ff0300720c */ /* 0x000fe20000764270 */
[-C--:B------:R-:W-:Y:S01]  /*7b10*/  FMUL R26, R26, R154.reuse ;  /* 0x0000009a1a1a7220 */ /* 0x080fe20000400000 */
[----:B------:R-:W-:Y:S01]  /*7b20*/  LEA R4, P4, R6, UR4, 0x1 ;  /* 0x0000000406047c11 */ /* 0x000fe2000f8808ff */
[----:B------:R-:W-:Y:S01]  /*7b30*/  FMUL R27, R27, R154 ;  /* 0x0000009a1b1b7220 */ /* 0x000fe20000400000 */
[----:B------:R-:W-:Y:S01]  /*7b40*/  F2FP.F16.F32.PACK_AB R24, RZ, R24 ;  /* 0x00000018ff18723e */ /* 0x000fe200000000ff */
[-C--:B------:R-:W-:Y:S01]  /*7b50*/  FMUL R28, R28, R154.reuse ;  /* 0x0000009a1c1c7220 */ /* 0x080fe20000400000 */
[----:B------:R-:W-:Y:S01]  /*7b60*/  LEA.HI.X R5, R6, UR5, R179, 0x1, P4 ;  /* 0x0000000506057c11 */ /* 0x000fe2000a0f0cb3 */
[-C--:B------:R-:W-:Y:S01]  /*7b70*/  FMUL R29, R29, R154.reuse ;  /* 0x0000009a1d1d7220 */ /* 0x080fe20000400000 */
[----:B------:R-:W-:Y:S01]  /*7b80*/  F2FP.F16.F32.PACK_AB R25, RZ, R25 ;  /* 0x00000019ff19723e */ /* 0x000fe200000000ff */
[-C--:B------:R-:W-:Y:S01]  /*7b90*/  FMUL R30, R30, R154.reuse ;  /* 0x0000009a1e1e7220 */ /* 0x080fe20000400000 */
[----:B------:R-:W-:Y:S01]  /*7ba0*/  SHF.L.U64.HI R11, R10, 0x4, R11 ;  /* 0x000000040a0b7819 */ /* 0x000fe2000001020b */
[----:B------:R-:W-:Y:S01]  /*7bb0*/  @P1 STG.E.U16 desc[UR36][R4.64], R24 ;  /* 0x0000001804001986 */ /* 0x000fe2000c101524 */
[----:B------:R-:W-:Y:S01]  /*7bc0*/  ISETP.GT.AND P1, PT, R0, 0x8, PT ;  /* 0x000000080000780c */ /* 0x000fe20003f24270 */
[----:B------:R-:W-:Y:S01]  /*7bd0*/  FMUL R31, R31, R154 ;  /* 0x0000009a1f1f7220 */ /* 0x000fe20000400000 */
[C---:B------:R-:W-:Y:S01]  /*7be0*/  ISETP.GT.AND P4, PT, R3.reuse, 0x8, P0 ;  /* 0x000000080300780c */ /* 0x040fe20000784270 */
[----:B------:R-:W-:Y:S01]  /*7bf0*/  @P3 STG.E.U16 desc[UR36][R4.64+0x2], R25 ;  /* 0x0000021904003986 */ /* 0x000fe2000c101524 */
[----:B------:R-:W-:Y:S01]  /*7c00*/  LEA R6, P3, R10, R4, 0x4 ;  /* 0x000000040a067211 */ /* 0x000fe200078620ff */
[-C--:B------:R-:W-:Y:S01]  /*7c10*/  FMUL R32, R32, R154.reuse ;  /* 0x0000009a20207220 */ /* 0x080fe20000400000 */
[----:B------:R-:W-:Y:S01]  /*7c20*/  ISETP.GT.AND P2, PT, R3, 0x8, P2 ;  /* 0x000000080300780c */ /* 0x000fe20001744270 */
[-C--:B------:R-:W-:Y:S01]  /*7c30*/  FMUL R33, R33, R154.reuse ;  /* 0x0000009a21217220 */ /* 0x080fe20000400000 */
[----:B------:R-:W-:Y:S01]  /*7c40*/  ISETP.GT.AND P0, PT, R0, 0x9, PT ;  /* 0x000000090000780c */ /* 0x000fe20003f04270 */
[----:B------:R-:W-:Y:S01]  /*7c50*/  IMAD.X R7, R11, 0x1, R5, P3 ;  /* 0x000000010b077824 */ /* 0x000fe200018e0605 */
[C---:B------:R-:W-:Y:S01]  /*7c60*/  ISETP.GT.AND P5, PT, R3.reuse, RZ, P1 ;  /* 0x000000ff0300720c */ /* 0x040fe20000fa4270 */
[-C--:B------:R-:W-:Y:S01]  /*7c70*/  FMUL R34, R34, R154.reuse ;  /* 0x0000009a22227220 */ /* 0x080fe20000400000 */
[----:B------:R-:W-:Y:S01]  /*7c80*/  ISETP.GT.AND P3, PT, R3, RZ, P0 ;  /* 0x000000ff0300720c */ /* 0x000fe20000764270 */
[----:B------:R-:W-:Y:S01]  /*7c90*/  FMUL R35, R35, R154 ;  /* 0x0000009a23237220 */ /* 0x000fe20000400000 */
[----:B------:R-:W-:Y:S01]  /*7ca0*/  F2FP.F16.F32.PACK_AB R26, RZ, R26 ;  /* 0x0000001aff1a723e */ /* 0x000fe200000000ff */
[-C--:B------:R-:W-:Y:S01]  /*7cb0*/  FMUL R36, R36, R154.reuse ;  /* 0x0000009a24247220 */ /* 0x080fe20000400000 */
[----:B------:R-:W-:Y:S01]  /*7cc0*/  F2FP.F16.F32.PACK_AB R27, RZ, R27 ;  /* 0x0000001bff1b723e */ /* 0x000fe200000000ff */
[----:B------:R-:W-:Y:S01]  /*7cd0*/  FMUL R37, R37, R154 ;  /* 0x0000009a25257220 */ /* 0x000fe20000400000 */
[----:B------:R-:W-:Y:S01]  /*7ce0*/  F2FP.F16.F32.PACK_AB R28, RZ, R28 ;  /* 0x0000001cff1c723e */ /* 0x000fe200000000ff */
[----:B------:R-:W-:Y:S01]  /*7cf0*/  @P2 STG.E.U16 desc[UR36][R6.64], R26 ;  /* 0x0000001a06002986 */ /* 0x000fe2000c101524 */
[----:B------:R-:W-:Y:S01]  /*7d00*/  F2FP.F16.F32.PACK_AB R29, RZ, R29 ;  /* 0x0000001dff1d723e */ /* 0x000fe200000000ff */
[-C--:B------:R-:W-:Y:S01]  /*7d10*/  FMUL R38, R38, R154.reuse ;  /* 0x0000009a26267220 */ /* 0x080fe20000400000 */
[----:B------:R-:W-:Y:S01]  /*7d20*/  ISETP.GT.AND P2, PT, R3, 0x8, P1 ;  /* 0x000000080300780c */ /* 0x000fe20000f44270 */
[----:B------:R-:W-:Y:S01]  /*7d30*/  @P4 STG.E.U16 desc[UR36][R6.64+0x2], R27 ;  /* 0x0000021b06004986 */ /* 0x000fe2000c101524 */
[----:B------:R-:W-:Y:S01]  /*7d40*/  ISETP.GT.AND P1, PT, R0, 0x10, PT ;  /* 0x000000100000780c */ /* 0x000fe20003f24270 */
[----:B------:R-:W-:Y:S01]  /*7d50*/  FMUL R39, R39, R154 ;  /* 0x0000009a27277220 */ /* 0x000fe20000400000 */
[----:B------:R-:W-:Y:S01]  /*7d60*/  F2FP.F16.F32.PACK_AB R30, RZ, R30 ;  /* 0x0000001eff1e723e */ /* 0x000fe200000000ff */
[----:B------:R-:W-:Y:S01]  /*7d70*/  @P5 STG.E.U16 desc[UR36][R4.64+0x10], R28 ;  /* 0x0000101c04005986 */ /* 0x000fe2000c101524 */
[C---:B------:R-:W-:Y:S01]  /*7d80*/  ISETP.GT.AND P4, PT, R3.reuse, RZ, P1 ;  /* 0x000000ff0300720c */ /* 0x040fe20000f84270 */
[-C--:B------:R-:W-:Y:S01]  /*7d90*/  FMUL R40, R40, R154.reuse ;  /* 0x0000009a28287220 */ /* 0x080fe20000400000 */
[----:B------:R-:W-:Y:S01]  /*7da0*/  F2FP.F16.F32.PACK_AB R31, RZ, R31 ;  /* 0x0000001fff1f723e */ /* 0x000fe200000000ff */
[----:B------:R-:W-:Y:S01]  /*7db0*/  @P3 STG.E.U16 desc[UR36][R4.64+0x12], R29 ;  /* 0x0000121d04003986 */ /* 0x000fe2000c101524 */
[----:B------:R-:W-:Y:S01]  /*7dc0*/  ISETP.GT.AND P3, PT, R3, 0x8, P0 ;  /* 0x000000080300780c */ /* 0x000fe20000764270 */
[----:B------:R-:W-:Y:S01]  /*7dd0*/  FMUL R41, R41, R154 ;  /* 0x0000009a29297220 */ /* 0x000fe20000400000 */
[----:B------:R-:W-:Y:S01]  /*7de0*/  ISETP.GT.AND P0, PT, R0, 0x11, PT ;  /* 0x000000110000780c */ /* 0x000fe20003f04270 */
[----:B------:R-:W-:Y:S01]  /*7df0*/  @P2 STG.E.U16 desc[UR36][R6.64+0x10], R30 ;  /* 0x0000101e06002986 */ /* 0x000fe2000c101524 */
[----:B------:R-:W-:Y:S01]  /*7e00*/  F2FP.F16.F32.PACK_AB R32, RZ, R32 ;  /* 0x00000020ff20723e */ /* 0x000fe200000000ff */
[-C--:B------:R-:W-:Y:S01]  /*7e10*/  FMUL R42, R42, R154.reuse ;  /* 0x0000009a2a2a7220 */ /* 0x080fe20000400000 */
[----:B------:R-:W-:Y:S01]  /*7e20*/  ISETP.GT.AND P5, PT, R3, RZ, P0 ;  /* 0x000000ff0300720c */ /* 0x000fe200007a4270 */
[-C--:B------:R-:W-:Y:S01]  /*7e30*/  FMUL R43, R43, R154.reuse ;  /* 0x0000009a2b2b7220 */ /* 0x080fe20000400000 */
[----:B------:R-:W-:Y:S01]  /*7e40*/  ISETP.GT.AND P2, PT, R3, 0x8, P1 ;  /* 0x000000080300780c */ /* 0x000fe20000f44270 */
[-C--:B------:R-:W-:Y:S01]  /*7e50*/  FMUL R44, R44, R154.reuse ;  /* 0x0000009a2c2c7220 */ /* 0x080fe20000400000 */
[----:B------:R-:W-:Y:S01]  /*7e60*/  ISETP.GT.AND P1, PT, R0, 0x18, PT ;  /* 0x000000180000780c */ /* 0x000fe20003f24270 */
[-C--:B------:R-:W-:Y:S01]  /*7e70*/  FMUL R45, R45, R154.reuse ;  /* 0x0000009a2d2d7220 */ /* 0x080fe20000400000 */
[----:B------:R-:W-:Y:S01]  /*7e80*/  F2FP.F16.F32.PACK_AB R33, RZ, R33 ;  /* 0x00000021ff21723e */ /* 0x000fe200000000ff */
[----:B------:R-:W-:Y:S01]  /*7e90*/  @P3 STG.E.U16 desc[UR36][R6.64+0x12], R31 ;  /* 0x0000121f06003986 */ /* 0x000fe2000c101524 */
[C---:B------:R-:W-:Y:S01]  /*7ea0*/  ISETP.GT.AND P3, PT, R3.reuse, 0x8, P0 ;  /* 0x000000080300780c */ /* 0x040fe20000764270 */
[-C--:B------:R-:W-:Y:S01]  /*7eb0*/  FMUL R46, R46, R154.reuse ;  /* 0x0000009a2e2e7220 */ /* 0x080fe20000400000 */
[----:B------:R-:W-:Y:S01]  /*7ec0*/  ISETP.GT.AND P0, PT, R0, 0x19, PT ;  /* 0x000000190000780c */ /* 0x000fe20003f04270 */
[----:B------:R-:W-:Y:S01]  /*7ed0*/  @P4 STG.E.U16 desc[UR36][R4.64+0x20], R32 ;  /* 0x0000202004004986 */ /* 0x000fe2000c101524 */
[----:B------:R-:W-:Y:S01]  /*7ee0*/  ISETP.GT.AND P4, PT, R3, RZ, P1 ;  /* 0x000000ff0300720c */ /* 0x000fe20000f84270 */
[----:B------:R-:W-:Y:S01]  /*7ef0*/  FMUL R47, R47, R154 ;  /* 0x0000009a2f2f7220 */ /* 0x000fe20000400000 */
[----:B------:R-:W-:Y:S01]  /*7f00*/  F2FP.F16.F32.PACK_AB R34, RZ, R34 ;  /* 0x00000022ff22723e */ /* 0x000fe200000000ff */
[----:B------:R-:W-:Y:S01]  /*7f10*/  @P5 STG.E.U16 desc[UR36][R4.64+0x22], R33 ;  /* 0x0000222104005986 */ /* 0x000fe2000c101524 */
[----:B------:R-:W-:Y:S01]  /*7f20*/  ISETP.GT.AND P5, PT, R3, RZ, P0 ;  /* 0x000000ff0300720c */ /* 0x000fe200007a4270 */
[----:B------:R-:W-:Y:S01]  /*7f30*/  FMUL R48, R48, R154 ;  /* 0x0000009a30307220 */ /* 0x000fe20000400000 */
[----:B------:R-:W-:Y:S01]  /*7f40*/  F2FP.F16.F32.PACK_AB R35, RZ, R35 ;  /* 0x00000023ff23723e */ /* 0x000fe200000000ff */
[----:B------:R-:W-:Y:S01]  /*7f50*/  @P2 STG.E.U16 desc[UR36][R6.64+0x20], R34 ;  /* 0x0000202206002986 */ /* 0x000fe2000c101524 */
[----:B------:R-:W-:Y:S01]  /*7f60*/  F2FP.F16.F32.PACK_AB R36, RZ, R36 ;  /* 0x00000024ff24723e */ /* 0x000fe200000000ff */
[-C--:B------:R-:W-:Y:S01]  /*7f70*/  FMUL R49, R49, R154.reuse ;  /* 0x0000009a31317220 */ /* 0x080fe20000400000 */
[C---:B------:R-:W-:Y:S01]  /*7f80*/  ISETP.GT.AND P2, PT, R3.reuse, 0x8, P1 ;  /* 0x000000080300780c */ /* 0x040fe20000f44270 */
[----:B------:R-:W-:Y:S01]  /*7f90*/  @P3 STG.E.U16 desc[UR36][R6.64+0x22], R35 ;  /* 0x0000222306003986 */ /* 0x000fe2000c101524 */
[----:B------:R-:W-:Y:S01]  /*7fa0*/  ISETP.GT.AND P1, PT, R0, 0x20, PT ;  /* 0x000000200000780c */ /* 0x000fe20003f24270 */
[-C--:B------:R-:W-:Y:S01]  /*7fb0*/  FMUL R50, R50, R154.reuse ;  /* 0x0000009a32327220 */ /* 0x080fe20000400000 */
[----:B------:R-:W-:Y:S01]  /*7fc0*/  F2FP.F16.F32.PACK_AB R37, RZ, R37 ;  /* 0x00000025ff25723e */ /* 0x000fe200000000ff */
[----:B------:R-:W-:Y:S01]  /*7fd0*/  @P4 STG.E.U16 desc[UR36][R4.64+0x30], R36 ;  /* 0x0000302404004986 */ /* 0x000fe2000c101524 */
[----:B------:R-:W-:Y:S01]  /*7fe0*/  ISETP.GT.AND P3, PT, R3, 0x8, P0 ;  /* 0x000000080300780c */ /* 0x000fe20000764270 */
[-C--:B------:R-:W-:Y:S01]  /*7ff0*/  FMUL R51, R51, R154.reuse ;  /* 0x0000009a33337220 */ /* 0x080fe20000400000 */
[----:B------:R-:W-:Y:S01]  /*8000*/  ISETP.GT.AND P0, PT, R0, 0x21, PT ;  /* 0x000000210000780c */ /* 0x000fe20003f04270 */
[----:B------:R-:W-:Y:S01]  /*8010*/  @P5 STG.E.U16 desc[UR36][R4.64+0x32], R37 ;  /* 0x0000322504005986 */ /* 0x000fe2000c101524 */
[----:B------:R-:W-:Y:S01]  /*8020*/  ISETP.GT.AND P4, PT, R3, RZ, P1 ;  /* 0x000000ff0300720c */ /* 0x000fe20000f84270 */
[----:B------:R-:W-:Y:S01]  /*8030*/  FMUL R52, R52, R154 ;  /* 0x0000009a34347220 */ /* 0x000fe20000400000 */
[----:B------:R-:W-:Y:S01]  /*8040*/  F2FP.F16.F32.PACK_AB R38, RZ, R38 ;  /* 0x00000026ff26723e */ /* 0x000fe200000000ff */
[-C--:B------:R-:W-:Y:S01]  /*8050*/  FMUL R53, R53, R154.reuse ;  /* 0x0000009a35357220 */ /* 0x080fe20000400000 */
        /* <DEDUP_REMOVED lines=325> */
[----:B------:R-:W-:Y:S01]  /*94b0*/  FMUL R151, R151, R154 ;  /* 0x0000009a97977220 */ /* 0x000fe20000400000 */
[----:B------:R-:W-:Y:S01]  /*94c0*/  ISETP.GT.AND P2, PT, R3, 0x8, P1 ;  /* 0x000000080300780c */ /* 0x000fe20000f44270 */
[----:B------:R-:W-:Y:S01]  /*94d0*/  @P3 STG.E.U16 desc[UR36][R6.64+0x132], R103 ;  /* 0x0001326706003986 */ /* 0x000fe2000c101524 */
[----:B------:R-:W-:-:S02]  /*94e0*/  ISETP.GT.AND P1, PT, R0, 0xa8, PT ;  /* 0x000000a80000780c */ /* 0x000fc40003f24270 */
[----:B------:R-:W-:Y:S01]  /*94f0*/  F2FP.F16.F32.PACK_AB R105, RZ, R105 ;  /* 0x00000069ff69723e */ /* 0x000fe200000000ff */
[----:B------:R-:W-:Y:S01]  /*9500*/  @P4 STG.E.U16 desc[UR36][R4.64+0x140], R104 ;  /* 0x0001406804004986 */ /* 0x000fe2000c101524 */
[C---:B------:R-:W-:Y:S02]  /*9510*/  ISETP.GT.AND P3, PT, R3.reuse, 0x8, P0 ;  /* 0x000000080300780c */ /* 0x040fe40000764270 */
[----:B------:R-:W-:Y:S01]  /*9520*/  ISETP.GT.AND P0, PT, R0, 0xa9, PT ;  /* 0x000000a90000780c */ /* 0x000fe20003f04270 */
[----:B------:R-:W-:Y:S01]  /*9530*/  @P5 STG.E.U16 desc[UR36][R4.64+0x142], R105 ;  /* 0x0001426904005986 */ /* 0x000fe2000c101524 */
[C---:B------:R-:W-:Y:S02]  /*9540*/  ISETP.GT.AND P4, PT, R3.reuse, RZ, P1 ;  /* 0x000000ff0300720c */ /* 0x040fe40000f84270 */
[----:B------:R-:W-:Y:S02]  /*9550*/  F2FP.F16.F32.PACK_AB R106, RZ, R106 ;  /* 0x0000006aff6a723e */ /* 0x000fe400000000ff */
[----:B------:R-:W-:-:S02]  /*9560*/  ISETP.GT.AND P5, PT, R3, RZ, P0 ;  /* 0x000000ff0300720c */ /* 0x000fc400007a4270 */
[----:B------:R-:W-:Y:S01]  /*9570*/  F2FP.F16.F32.PACK_AB R107, RZ, R107 ;  /* 0x0000006bff6b723e */ /* 0x000fe200000000ff */
[----:B------:R-:W-:Y:S01]  /*9580*/  @P2 STG.E.U16 desc[UR36][R6.64+0x140], R106 ;  /* 0x0001406a06002986 */ /* 0x000fe2000c101524 */
[----:B------:R-:W-:Y:S02]  /*9590*/  F2FP.F16.F32.PACK_AB R108, RZ, R108 ;  /* 0x0000006cff6c723e */ /* 0x000fe400000000ff */
[C---:B------:R-:W-:Y:S01]  /*95a0*/  ISETP.GT.AND P2, PT, R3.reuse, 0x8, P1 ;  /* 0x000000080300780c */ /* 0x040fe20000f44270 */
[----:B------:R-:W-:Y:S01]  /*95b0*/  @P3 STG.E.U16 desc[UR36][R6.64+0x142], R107 ;  /* 0x0001426b06003986 */ /* 0x000fe2000c101524 */
[----:B------:R-:W-:Y:S02]  /*95c0*/  ISETP.GT.AND P1, PT, R0, 0xb0, PT ;  /* 0x000000b00000780c */ /* 0x000fe40003f24270 */
[----:B------:R-:W-:Y:S01]  /*95d0*/  F2FP.F16.F32.PACK_AB R109, RZ, R109 ;  /* 0x0000006dff6d723e */ /* 0x000fe200000000ff */
[----:B------:R-:W-:Y:S01]  /*95e0*/  @P4 STG.E.U16 desc[UR36][R4.64+0x150], R108 ;  /* 0x0001506c04004986 */ /* 0x000fe2000c101524 */
[----:B------:R-:W-:-:S02]  /*95f0*/  ISETP.GT.AND P3, PT, R3, 0x8, P0 ;  /* 0x000000080300780c */ /* 0x000fc40000764270 */
[----:B------:R-:W-:Y:S01]  /*9600*/  ISETP.GT.AND P0, PT, R0, 0xb1, PT ;  /* 0x000000b10000780c */ /* 0x000fe20003f04270 */
[----:B------:R-:W-:Y:S01]  /*9610*/  @P5 STG.E.U16 desc[UR36][R4.64+0x152], R109 ;  /* 0x0001526d04005986 */ /* 0x000fe2000c101524 */
[C---:B------:R-:W-:Y:S02]  /*9620*/  ISETP.GT.AND P4, PT, R3.reuse, RZ, P1 ;  /* 0x000000ff0300720c */ /* 0x040fe40000f84270 */
[----:B------:R-:W-:Y:S02]  /*9630*/  F2FP.F16.F32.PACK_AB R110, RZ, R110 ;  /* 0x0000006eff6e723e */ /* 0x000fe400000000ff */
[----:B------:R-:W-:Y:S02]  /*9640*/  ISETP.GT.AND P5, PT, R3, RZ, P0 ;  /* 0x000000ff0300720c */ /* 0x000fe400007a4270 */
[----:B------:R-:W-:Y:S01]  /*9650*/  F2FP.F16.F32.PACK_AB R111, RZ, R111 ;  /* 0x0000006fff6f723e */ /* 0x000fe200000000ff */
[----:B------:R-:W-:Y:S01]  /*9660*/  @P2 STG.E.U16 desc[UR36][R6.64+0x150], R110 ;  /* 0x0001506e06002986 */ /* 0x000fe2000c101524 */
[----:B------:R-:W-:-:S02]  /*9670*/  F2FP.F16.F32.PACK_AB R112, RZ, R112 ;  /* 0x00000070ff70723e */ /* 0x000fc400000000ff */
[C---:B------:R-:W-:Y:S01]  /*9680*/  ISETP.GT.AND P2, PT, R3.reuse, 0x8, P1 ;  /* 0x000000080300780c */ /* 0x040fe20000f44270 */
[----:B------:R-:W-:Y:S01]  /*9690*/  @P3 STG.E.U16 desc[UR36][R6.64+0x152], R111 ;  /* 0x0001526f06003986 */ /* 0x000fe2000c101524 */
[C---:B------:R-:W-:Y:S02]  /*96a0*/  ISETP.GT.AND P1, PT, R0.reuse, 0xb8, PT ;  /* 0x000000b80000780c */ /* 0x040fe40003f24270 */
[----:B------:R-:W-:Y:S01]  /*96b0*/  F2FP.F16.F32.PACK_AB R113, RZ, R113 ;  /* 0x00000071ff71723e */ /* 0x000fe200000000ff */
[----:B------:R-:W-:Y:S01]  /*96c0*/  @P4 STG.E.U16 desc[UR36][R4.64+0x160], R112 ;  /* 0x0001607004004986 */ /* 0x000fe2000c101524 */
[C---:B------:R-:W-:Y:S02]  /*96d0*/  ISETP.GT.AND P3, PT, R3.reuse, 0x8, P0 ;  /* 0x000000080300780c */ /* 0x040fe40000764270 */
[----:B------:R-:W-:Y:S01]  /*96e0*/  ISETP.GT.AND P0, PT, R0, 0xb9, PT ;  /* 0x000000b90000780c */ /* 0x000fe20003f04270 */
[----:B------:R-:W-:Y:S01]  /*96f0*/  @P5 STG.E.U16 desc[UR36][R4.64+0x162], R113 ;  /* 0x0001627104005986 */ /* 0x000fe2000c101524 */
[----:B------:R-:W-:-:S02]  /*9700*/  ISETP.GT.AND P4, PT, R3, RZ, P1 ;  /* 0x000000ff0300720c */ /* 0x000fc40000f84270 */
[----:B------:R-:W-:Y:S02]  /*9710*/  F2FP.F16.F32.PACK_AB R114, RZ, R114 ;  /* 0x00000072ff72723e */ /* 0x000fe400000000ff */
[C---:B------:R-:W-:Y:S02]  /*9720*/  ISETP.GT.AND P5, PT, R3.reuse, RZ, P0 ;  /* 0x000000ff0300720c */ /* 0x040fe400007a4270 */
[----:B------:R-:W-:Y:S01]  /*9730*/  F2FP.F16.F32.PACK_AB R115, RZ, R115 ;  /* 0x00000073ff73723e */ /* 0x000fe200000000ff */
[----:B------:R-:W-:Y:S01]  /*9740*/  @P2 STG.E.U16 desc[UR36][R6.64+0x160], R114 ;  /* 0x0001607206002986 */ /* 0x000fe2000c101524 */
[----:B------:R-:W-:Y:S02]  /*9750*/  F2FP.F16.F32.PACK_AB R116, RZ, R116 ;  /* 0x00000074ff74723e */ /* 0x000fe400000000ff */
        /* <DEDUP_REMOVED lines=65> */
[----:B------:R-:W-:Y:S02]  /*9b70*/  ISETP.GT.AND P5, PT, R3, RZ, P0 ;  /* 0x000000ff0300720c */ /* 0x000fe400007a4270 */
[----:B------:R-:W-:Y:S02]  /*9b80*/  F2FP.F16.F32.PACK_AB R134, RZ, R134 ;  /* 0x00000086ff86723e */ /* 0x000fe400000000ff */
[----:B------:R-:W-:Y:S02]  /*9b90*/  F2FP.F16.F32.PACK_AB R135, RZ, R135 ;  /* 0x00000087ff87723e */ /* 0x000fe400000000ff */
[----:B------:R-:W-:Y:S01]  /*9ba0*/  F2FP.F16.F32.PACK_AB R136, RZ, R136 ;  /* 0x00000088ff88723e */ /* 0x000fe200000000ff */
[----:B------:R-:W-:Y:S01]  /*9bb0*/  @P2 STG.E.U16 desc[UR36][R6.64+0x1b0], R134 ;  /* 0x0001b08606002986 */ /* 0x000fe2000c101524 */
[----:B------:R-:W-:-:S02]  /*9bc0*/  F2FP.F16.F32.PACK_AB R137, RZ, R137 ;  /* 0x00000089ff89723e */ /* 0x000fc400000000ff */
[C---:B------:R-:W-:Y:S01]  /*9bd0*/  ISETP.GT.AND P1, PT, R3.reuse, 0x8, P1 ;  /* 0x000000080300780c */ /* 0x040fe20000f24270 */
[----:B------:R-:W-:Y:S01]  /*9be0*/  @P3 STG.E.U16 desc[UR36][R6.64+0x1b2], R135 ;  /* 0x0001b28706003986 */ /* 0x000fe2000c101524 */
[C---:B------:R-:W-:Y:S02]  /*9bf0*/  ISETP.GT.AND P2, PT, R3.reuse, 0x8, P0 ;  /* 0x000000080300780c */ /* 0x040fe40000744270 */
[C---:B------:R-:W-:Y:S01]  /*9c00*/  ISETP.GT.AND P0, PT, R0.reuse, 0xe9, PT ;  /* 0x000000e90000780c */ /* 0x040fe20003f04270 */
[----:B------:R-:W-:Y:S01]  /*9c10*/  @P4 STG.E.U16 desc[UR36][R4.64+0x1c0], R136 ;  /* 0x0001c08804004986 */ /* 0x000fe2000c101524 */
[----:B------:R-:W-:Y:S02]  /*9c20*/  ISETP.GT.AND P4, PT, R0, 0xe8, PT ;  /* 0x000000e80000780c */ /* 0x000fe40003f84270 */
[----:B------:R-:W-:Y:S01]  /*9c30*/  F2FP.F16.F32.PACK_AB R138, RZ, R138 ;  /* 0x0000008aff8a723e */ /* 0x000fe200000000ff */
[----:B------:R-:W-:Y:S01]  /*9c40*/  @P5 STG.E.U16 desc[UR36][R4.64+0x1c2], R137 ;  /* 0x0001c28904005986 */ /* 0x000fe2000c101524 */
[----:B------:R-:W-:-:S02]  /*9c50*/  ISETP.GT.AND P5, PT, R3, RZ, P4 ;  /* 0x000000ff0300720c */ /* 0x000fc400027a4270 */
[----:B------:R-:W-:Y:S01]  /*9c60*/  F2FP.F16.F32.PACK_AB R139, RZ, R139 ;  /* 0x0000008bff8b723e */ /* 0x000fe200000000ff */
[----:B------:R-:W-:Y:S01]  /*9c70*/  @P1 STG.E.U16 desc[UR36][R6.64+0x1c0], R138 ;  /* 0x0001c08a06001986 */ /* 0x000fe2000c101524 */
[----:B------:R-:W-:Y:S02]  /*9c80*/  F2FP.F16.F32.PACK_AB R140, RZ, R140 ;  /* 0x0000008cff8c723e */ /* 0x000fe400000000ff */
[C---:B------:R-:W-:Y:S01]  /*9c90*/  ISETP.GT.AND P3, PT, R3.reuse, RZ, P0 ;  /* 0x000000ff0300720c */ /* 0x040fe20000764270 */
[----:B------:R-:W-:Y:S01]  /*9ca0*/  @P2 STG.E.U16 desc[UR36][R6.64+0x1c2], R139 ;  /* 0x0001c28b06002986 */ /* 0x000fe2000c101524 */
[C---:B------:R-:W-:Y:S02]  /*9cb0*/  ISETP.GT.AND P4, PT, R3.reuse, 0x8, P4 ;  /* 0x000000080300780c */ /* 0x040fe40002784270 */
[----:B------:R-:W-:Y:S02]  /*9cc0*/  F2FP.F16.F32.PACK_AB R141, RZ, R141 ;  /* 0x0000008dff8d723e */ /* 0x000fe400000000ff */
[----:B------:R-:W-:Y:S01]  /*9cd0*/  F2FP.F16.F32.PACK_AB R142, RZ, R142 ;  /* 0x0000008eff8e723e */ /* 0x000fe200000000ff */
[----:B------:R-:W-:Y:S01]  /*9ce0*/  @P5 STG.E.U16 desc[UR36][R4.64+0x1d0], R140 ;  /* 0x0001d08c04005986 */ /* 0x000fe2000c101524 */
[----:B------:R-:W-:-:S02]  /*9cf0*/  ISETP.GT.AND P5, PT, R3, 0x8, P0 ;  /* 0x000000080300780c */ /* 0x000fc400007a4270 */
[----:B------:R-:W-:Y:S02]  /*9d00*/  F2FP.F16.F32.PACK_AB R143, RZ, R143 ;  /* 0x0000008fff8f723e */ /* 0x000fe400000000ff */
[C---:B------:R-:W-:Y:S01]  /*9d10*/  ISETP.GT.AND P0, PT, R0.reuse, 0xf1, PT ;  /* 0x000000f10000780c */ /* 0x040fe20003f04270 */
[----:B------:R-:W-:Y:S01]  /*9d20*/  @P3 STG.E.U16 desc[UR36][R4.64+0x1d2], R141 ;  /* 0x0001d28d04003986 */ /* 0x000fe2000c101524 */
[----:B------:R-:W-:Y:S02]  /*9d30*/  ISETP.GT.AND P3, PT, R0, 0xf0, PT ;  /* 0x000000f00000780c */ /* 0x000fe40003f64270 */
[----:B------:R-:W-:Y:S01]  /*9d40*/  F2FP.F16.F32.PACK_AB R144, RZ, R144 ;  /* 0x00000090ff90723e */ /* 0x000fe200000000ff */
[----:B------:R-:W-:Y:S01]  /*9d50*/  @P4 STG.E.U16 desc[UR36][R6.64+0x1d0], R142 ;  /* 0x0001d08e06004986 */ /* 0x000fe2000c101524 */
[C---:B------:R-:W-:Y:S02]  /*9d60*/  ISETP.GT.AND P4, PT, R3.reuse, RZ, P3 ;  /* 0x000000ff0300720c */ /* 0x040fe40001f84270 */
[C---:B------:R-:W-:Y:S01]  /*9d70*/  ISETP.GT.AND P3, PT, R3.reuse, 0x8, P3 ;  /* 0x000000080300780c */ /* 0x040fe20001f64270 */
[----:B------:R-:W-:Y:S01]  /*9d80*/  @P5 STG.E.U16 desc[UR36][R6.64+0x1d2], R143 ;  /* 0x0001d28f06005986 */ /* 0x000fe2000c101524 */
[----:B------:R-:W-:-:S02]  /*9d90*/  ISETP.GT.AND P5, PT, R3, RZ, P0 ;  /* 0x000000ff0300720c */ /* 0x000fc400007a4270 */
[----:B------:R-:W-:Y:S02]  /*9da0*/  F2FP.F16.F32.PACK_AB R145, RZ, R145 ;  /* 0x00000091ff91723e */ /* 0x000fe400000000ff */
[C---:B------:R-:W-:Y:S02]  /*9db0*/  ISETP.GT.AND P0, PT, R3.reuse, 0x8, P0 ;  /* 0x000000080300780c */ /* 0x040fe40000704270 */
[C---:B------:R-:W-:Y:S02]  /*9dc0*/  ISETP.GT.AND P1, PT, R0.reuse, 0xf9, PT ;  /* 0x000000f90000780c */ /* 0x040fe40003f24270 */
[----:B------:R-:W-:Y:S01]  /*9dd0*/  ISETP.GT.AND P2, PT, R0, 0xf8, PT ;  /* 0x000000f80000780c */ /* 0x000fe20003f44270 */
[----:B------:R-:W-:Y:S01]  /*9de0*/  @P4 STG.E.U16 desc[UR36][R4.64+0x1e0], R144 ;  /* 0x0001e09004004986 */ /* 0x000fe2000c101524 */
[C---:B------:R-:W-:Y:S01]  /*9df0*/  ISETP.GT.AND P4, PT, R3.reuse, RZ, P1 ;  /* 0x000000ff0300720c */ /* 0x040fe20000f84270 */
[----:B------:R-:W-:Y:S01]  /*9e00*/  @P3 IMAD.MOV.U32 R2, RZ, RZ, R6 ;  /* 0x000000ffff023224 */ /* 0x000fe200078e0006 */
[C---:B------:R-:W-:Y:S01]  /*9e10*/  ISETP.GT.AND P1, PT, R3.reuse, 0x8, P1 ;  /* 0x000000080300780c */ /* 0x040fe20000f24270 */
[----:B------:R-:W-:Y:S01]  /*9e20*/  @P5 STG.E.U16 desc[UR36][R4.64+0x1e2], R145 ;  /* 0x0001e29104005986 */ /* 0x000fe2000c101524 */
[----:B------:R-:W-:-:S02]  /*9e30*/  ISETP.GT.AND P5, PT, R3, RZ, P2 ;  /* 0x000000ff0300720c */ /* 0x000fc400017a4270 */
[----:B------:R-:W-:Y:S01]  /*9e40*/  ISETP.GT.AND P2, PT, R3, 0x8, P2 ;  /* 0x000000080300780c */ /* 0x000fe20001744270 */
[----:B------:R-:W-:Y:S01]  /*9e50*/  @P3 IMAD.MOV.U32 R3, RZ, RZ, R7 ;  /* 0x000000ffff033224 */ /* 0x000fe200078e0007 */
[----:B------:R-:W-:Y:S02]  /*9e60*/  F2FP.F16.F32.PACK_AB R146, RZ, R146 ;  /* 0x00000092ff92723e */ /* 0x000fe400000000ff */
[----:B------:R-:W-:Y:S02]  /*9e70*/  F2FP.F16.F32.PACK_AB R147, RZ, R147 ;  /* 0x00000093ff93723e */ /* 0x000fe400000000ff */
[----:B------:R-:W-:Y:S01]  /*9e80*/  F2FP.F16.F32.PACK_AB R148, RZ, R148 ;  /* 0x00000094ff94723e */ /* 0x000fe200000000ff */
[----:B------:R0:W-:Y:S01]  /*9e90*/  @P3 STG.E.U16 desc[UR36][R2.64+0x1e0], R146 ;  /* 0x0001e09202003986 */ /* 0x0001e2000c101524 */
[----:B------:R-:W-:Y:S02]  /*9ea0*/  F2FP.F16.F32.PACK_AB R149, RZ, R149 ;  /* 0x00000095ff95723e */ /* 0x000fe400000000ff */
[----:B------:R-:W-:-:S02]  /*9eb0*/  F2FP.F16.F32.PACK_AB R150, RZ, R150 ;  /* 0x00000096ff96723e */ /* 0x000fc400000000ff */
[----:B------:R-:W-:Y:S01]  /*9ec0*/  F2FP.F16.F32.PACK_AB R151, RZ, R151 ;  /* 0x00000097ff97723e */ /* 0x000fe200000000ff */
[----:B0-----:R-:W-:Y:S02]  /*9ed0*/  @P0 IMAD.MOV.U32 R2, RZ, RZ, R6 ;  /* 0x000000ffff020224 */ /* 0x001fe400078e0006 */
[----:B------:R-:W-:-:S05]  /*9ee0*/  @P0 IMAD.MOV.U32 R3, RZ, RZ, R7 ;  /* 0x000000ffff030224 */ /* 0x000fca00078e0007 */
[----:B------:R0:W-:Y:S02]  /*9ef0*/  @P0 STG.E.U16 desc[UR36][R2.64+0x1e2], R147 ;  /* 0x0001e29302000986 */ /* 0x0001e4000c101524 */
[----:B0-----:R-:W-:Y:S02]  /*9f00*/  @P5 IMAD.MOV.U32 R2, RZ, RZ, R4 ;  /* 0x000000ffff025224 */ /* 0x001fe400078e0004 */
[----:B------:R-:W-:-:S05]  /*9f10*/  @P5 IMAD.MOV.U32 R3, RZ, RZ, R5 ;  /* 0x000000ffff035224 */ /* 0x000fca00078e0005 */
[----:B------:R0:W-:Y:S04]  /*9f20*/  @P5 STG.E.U16 desc[UR36][R2.64+0x1f0], R148 ;  /* 0x0001f09402005986 */ /* 0x0001e8000c101524 */
[----:B------:R1:W-:Y:S01]  /*9f30*/  @P4 STG.E.U16 desc[UR36][R4.64+0x1f2], R149 ;  /* 0x0001f29504004986 */ /* 0x0003e2000c101524 */
[----:B0-----:R-:W-:Y:S02]  /*9f40*/  @P2 IMAD.MOV.U32 R2, RZ, RZ, R6 ;  /* 0x000000ffff022224 */ /* 0x001fe400078e0006 */
[----:B------:R-:W-:-:S05]  /*9f50*/  @P2 IMAD.MOV.U32 R3, RZ, RZ, R7 ;  /* 0x000000ffff032224 */ /* 0x000fca00078e0007 */
[----:B------:R1:W-:Y:S04]  /*9f60*/  @P2 STG.E.U16 desc[UR36][R2.64+0x1f0], R150 ;  /* 0x0001f09602002986 */ /* 0x0003e8000c101524 */
[----:B------:R1:W-:Y:S02]  /*9f70*/  @P1 STG.E.U16 desc[UR36][R6.64+0x1f2], R151 ;  /* 0x0001f29706001986 */ /* 0x0003e4000c101524 */
.L_x_290:
[----:B------:R-:W-:Y:S05]  /*9f80*/  BSYNC B0 ;  /* 0x0000000000007941 */ /* 0x000fea0003800000 */
.L_x_36:
[----:B01----:R-:W2:Y:S01]  /*9f90*/  LDL.64 R2, [R1] ;  /* 0x0000000001027983 */ /* 0x003ea20000100a00 */
[----:B------:R-:W-:Y:S01]  /*9fa0*/  ULDC.64 UR4, c[0x0][0x650] ;  /* 0x0001940000047ab9 */ /* 0x000fe20000000a00 */
[----:B------:R0:W-:Y:S01]  /*9fb0*/  SYNCS.ARRIVE.TRANS64.A1T0 RZ, [R162+UR45], RZ ;  /* 0x000000ffa2ff79a7 */ /* 0x0001e2000810002d */
[----:B------:R-:W-:Y:S01]  /*9fc0*/  PRMT R0, RZ, 0x7610, R0 ;  /* 0x00007610ff007816 */ /* 0x000fe20000000000 */
[----:B-----5:R-:W-:Y:S02]  /*9fd0*/  IMAD.MOV.U32 R19, RZ, RZ, -0x1 ;  /* 0xffffffffff137424 */ /* 0x020fe400078e00ff */
[----:B------:R-:W-:Y:S01]  /*9fe0*/  IMAD.MOV.U32 R22, RZ, RZ, -0x1 ;  /* 0xffffffffff167424 */ /* 0x000fe200078e00ff */
[----:B--2---:R-:W-:-:S04]  /*9ff0*/  LEA R18, P0, R2, R18, 0x1 ;  /* 0x0000001202127211 */ /* 0x004fc800078008ff */
[----:B------:R-:W-:Y:S01]  /*a000*/  LEA.HI.X R17, R2, R17, R23, 0x1, P0 ;  /* 0x0000001102117211 */ /* 0x000fe200000f0c17 */
[----:B------:R-:W-:Y:S01]  /*a010*/  IMAD.MOV.U32 R2, RZ, RZ, -0x1 ;  /* 0xffffffffff027424 */ /* 0x000fe200078e00ff */
[----:B------:R-:W-:-:S04]  /*a020*/  ISETP.GE.U32.AND P0, PT, R18, UR4, PT ;  /* 0x0000000412007c0c */ /* 0x000fc8000bf06070 */
[----:B------:R-:W-:-:S13]  /*a030*/  ISETP.GE.U32.AND.EX P0, PT, R17, UR5, PT, P0 ;  /* 0x0000000511007c0c */ /* 0x000fda000bf06100 */
[----:B0-----:R-:W-:Y:S05]  /*a040*/  @P0 BRA `(.L_x_291) ;  /* 0x0000000400700947 */ /* 0x001fea0003800000 */
[----:B------:R-:W0:Y:S01]  /*a050*/  S2R R10, SR_CTAID.X ;  /* 0x00000000000a7919 */ /* 0x000e220000002500 */
[----:B------:R-:W1:Y:S01]  /*a060*/  LDC.64 R8, c[0x0][0x628] ;  /* 0x00018a00ff087b82 */ /* 0x000e620000000a00 */
[----:B------:R-:W-:Y:S01]  /*a070*/  ULDC UR4, c[0x0][0x150] ;  /* 0x0000540000047ab9 */ /* 0x000fe20000000800 */
[----:B---34-:R-:W-:Y:S01]  /*a080*/  IMAD.MOV.U32 R6, RZ, RZ, R18 ;  /* 0x000000ffff067224 */ /* 0x018fe200078e0012 */
[----:B------:R-:W2:Y:S01]  /*a090*/  S2R R20, SR_CTAID.Y ;  /* 0x0000000000147919 */ /* 0x000ea20000002600 */
[----:B------:R-:W-:-:S04]  /*a0a0*/  IMAD.MOV.U32 R7, RZ, RZ, R17 ;  /* 0x000000ffff077224 */ /* 0x000fc800078e0011 */
[----:B------:R-:W3:Y:S08]  /*a0b0*/  LDC R15, c[0x0][0x144] ;  /* 0x00005100ff0f7b82 */ /* 0x000ef00000000800 */
[----:B------:R-:W4:Y:S08]  /*a0c0*/  LDC R0, c[0x0][0x630] ;  /* 0x00018c00ff007b82 */ /* 0x000f300000000800 */
[----:B------:R-:W2:Y:S01]  /*a0d0*/  LDC.64 R12, c[0x0][0x620] ;  /* 0x00018800ff0c7b82 */ /* 0x000ea20000000a00 */
[----:B-1----:R-:W-:-:S04]  /*a0e0*/  ISETP.NE.U32.AND P0, PT, R8, RZ, PT ;  /* 0x000000ff0800720c */ /* 0x002fc80003f05070 */
[----:B------:R-:W-:Y:S02]  /*a0f0*/  ISETP.NE.AND.EX P0, PT, R9, RZ, PT, P0 ;  /* 0x000000ff0900720c */ /* 0x000fe40003f05300 */
[----:B0-----:R-:W-:-:S05]  /*a100*/  I2FP.F32.U32 R2, R10 ;  /* 0x0000000a00027245 */ /* 0x001fca0000201000 */
[----:B------:R-:W-:-:S04]  /*a110*/  FMUL R2, R2, UR4 ;  /* 0x0000000402027c20 */ /* 0x000fc80008400000 */
[----:B------:R0:W1:Y:S02]  /*a120*/  F2I.U32.TRUNC.NTZ R14, R2 ;  /* 0x00000002000e7305 */ /* 0x000064000020f000 */
[----:B---34-:R-:W-:Y:S05]  /*a130*/  @!P0 BRA `(.L_x_292) ;  /* 0x0000000000288947 */ /* 0x018fea0003800000 */
[----:B------:R-:W3:Y:S02]  /*a140*/  LDC R3, c[0x0][0x634] ;  /* 0x00018d00ff037b82 */ /* 0x000ee40000000800 */
[----:B---3--:R-:W-:-:S05]  /*a150*/  IADD3 R7, P0, R18, R3, RZ ;  /* 0x0000000312077210 */ /* 0x008fca0007f1e0ff */
[----:B------:R-:W-:-:S04]  /*a160*/  IMAD.X R11, RZ, RZ, R17, P0 ;  /* 0x000000ffff0b7224 */ /* 0x000fc800000e0611 */
[----:B0-----:R-:W-:-:S04]  /*a170*/  IMAD.WIDE.U32 R2, R11, R8, RZ ;  /* 0x000000080b027225 */ /* 0x001fc800078e00ff */
[----:B------:R-:W-:-:S04]  /*a180*/  IMAD.WIDE.U32 R4, P0, R7, R9, R2 ;  /* 0x0000000907047225 */ /* 0x000fc80007800002 */
[----:B------:R-:W-:-:S04]  /*a190*/  IMAD.WIDE.U32 R2, R7, R8, RZ ;  /* 0x0000000807027225 */ /* 0x000fc800078e00ff */
[----:B------:R-:W-:Y:S01]  /*a1a0*/  IMAD.X R7, RZ, RZ, RZ, P0 ;  /* 0x000000ffff077224 */ /* 0x000fe200000e06ff */
[----:B------:R-:W-:Y:S01]  /*a1b0*/  IADD3 RZ, P0, R3, R4, RZ ;  /* 0x0000000403ff7210 */ /* 0x000fe20007f1e0ff */
[----:B------:R-:W-:-:S04]  /*a1c0*/  IMAD.MOV.U32 R6, RZ, RZ, R5 ;  /* 0x000000ffff067224 */ /* 0x000fc800078e0005 */
[----:B------:R-:W-:-:S08]  /*a1d0*/  IMAD.WIDE.U32.X R6, R11, R9, R6, P0 ;  /* 0x000000090b067225 */ /* 0x000fd000000e0406 */
.L_x_292:
[----:B------:R-:W3:Y:S01]  /*a1e0*/  LDC.64 R26, c[0x0][0x640] ;  /* 0x00019000ff1a7b82 */ /* 0x000ee20000000a00 */
[-C--:B------:R-:W-:Y:S01]  /*a1f0*/  SHF.R.U64 R11, R6, R0.reuse, R7 ;  /* 0x00000000060b7219 */ /* 0x080fe20000001207 */
[----:B------:R-:W-:Y:S01]  /*a200*/  IMAD.MOV.U32 R19, RZ, RZ, R17 ;  /* 0x000000ffff137224 */ /* 0x000fe200078e0011 */
[----:B------:R-:W-:Y:S01]  /*a210*/  SHF.R.U32.HI R0, RZ, R0, R7 ;  /* 0x00000000ff007219 */ /* 0x000fe20000011607 */
[----:B-1----:R-:W-:Y:S01]  /*a220*/  IMAD.MOV R14, RZ, RZ, -R14 ;  /* 0x000000ffff0e7224 */ /* 0x002fe200078e0a0e */
[----:B------:R-:W-:Y:S01]  /*a230*/  IADD3 R5, P0, RZ, -R11, RZ ;  /* 0x8000000bff057210 */ /* 0x000fe20007f1e0ff */
[----:B------:R-:W-:Y:S01]  /*a240*/  ULDC UR4, c[0x0][0x154] ;  /* 0x0000550000047ab9 */ /* 0x000fe20000000800 */
[----:B------:R-:W-:Y:S01]  /*a250*/  IMAD.MOV.U32 R7, RZ, RZ, 0x1 ;  /* 0x00000001ff077424 */ /* 0x000fe200078e00ff */
[----:B------:R-:W1:Y:S01]  /*a260*/  LDC R4, c[0x0][0x618] ;  /* 0x00018600ff047b82 */ /* 0x000e620000000800 */
[----:B------:R-:W-:Y:S02]  /*a270*/  IMAD R22, R15, R14, R10 ;  /* 0x0000000e0f167224 */ /* 0x000fe400078e020a */
[----:B------:R-:W-:-:S04]  /*a280*/  IMAD.X R3, RZ, RZ, ~R0, P0 ;  /* 0x000000ffff037224 */ /* 0x000fc800000e0e00 */
[-C--:B--2---:R-:W-:Y:S01]  /*a290*/  IMAD R0, R3, R12.reuse, RZ ;  /* 0x0000000c03007224 */ /* 0x084fe200078e02ff */
[----:B------:R-:W2:Y:S01]  /*a2a0*/  LDC R6, c[0x0][0x608] ;  /* 0x00018200ff067b82 */ /* 0x000ea20000000800 */
[----:B0-----:R-:W-:-:S04]  /*a2b0*/  IMAD.WIDE.U32 R2, R5, R12, R18 ;  /* 0x0000000c05027225 */ /* 0x001fc800078e0012 */
[----:B------:R-:W-:Y:S01]  /*a2c0*/  IMAD R5, R5, R13, R0 ;  /* 0x0000000d05057224 */ /* 0x000fe200078e0200 */
[----:B------:R-:W-:Y:S02]  /*a2d0*/  I2FP.F32.U32 R0, R20 ;  /* 0x0000001400007245 */ /* 0x000fe40000201000 */
[----:B------:R-:W0:Y:S01]  /*a2e0*/  LDC R24, c[0x0][0x658] ;  /* 0x00019600ff187b82 */ /* 0x000e220000000800 */
[----:B------:R-:W-:Y:S01]  /*a2f0*/  IMAD.IADD R3, R3, 0x1, R5 ;  /* 0x0000000103037824 */ /* 0x000fe200078e0205 */
[----:B---3--:R-:W-:Y:S01]  /*a300*/  ISETP.NE.U32.AND P0, PT, R26, RZ, PT ;  /* 0x000000ff1a00720c */ /* 0x008fe20003f05070 */
[----:B------:R-:W-:Y:S01]  /*a310*/  FMUL R0, R0, UR4 ;  /* 0x0000000400007c20 */ /* 0x000fe20008400000 */
[----:B------:R-:W-:Y:S02]  /*a320*/  IMAD.MOV.U32 R5, RZ, RZ, -0x1 ;  /* 0xffffffffff057424 */ /* 0x000fe400078e00ff */
[----:B------:R-:W-:Y:S01]  /*a330*/  ISETP.NE.AND.EX P0, PT, R27, RZ, PT, P0 ;  /* 0x000000ff1b00720c */ /* 0x000fe20003f05300 */
[----:B------:R3:W4:Y:S01]  /*a340*/  F2I.U32.TRUNC.NTZ R12, R0 ;  /* 0x00000000000c7305 */ /* 0x000722000020f000 */
[----:B------:R-:W3:Y:S01]  /*a350*/  LDC R15, c[0x0][0x148] ;  /* 0x00005200ff0f7b82 */ /* 0x000ee20000000800 */
[----:B-1----:R-:W-:-:S02]  /*a360*/  SHF.R.U64 R10, R2, R4, R3 ;  /* 0x00000004020a7219 */ /* 0x002fc40000001203 */
[----:B------:R-:W-:-:S05]  /*a370*/  SHF.R.U32.HI R3, RZ, R4, R3 ;  /* 0x00000004ff037219 */ /* 0x000fca0000011603 */
[----:B------:R-:W1:Y:S01]  /*a380*/  LDC R14, c[0x0][0x600] ;  /* 0x00018000ff0e7b82 */ /* 0x000e620000000800 */
[-CC-:B--2---:R-:W-:Y:S02]  /*a390*/  SHF.R.U64 R8, R10, R6.reuse, R3.reuse ;  /* 0x000000060a087219 */ /* 0x184fe40000001203 */
[----:B------:R-:W-:-:S05]  /*a3a0*/  SHF.R.U32.HI R3, RZ, R6, R3 ;  /* 0x00000006ff037219 */ /* 0x000fca0000011603 */
[----:B------:R-:W2:Y:S01]  /*a3b0*/  LDC R21, c[0x0][0x648] ;  /* 0x00019200ff157b82 */ /* 0x000ea20000000800 */
[-CC-:B0-----:R-:W-:Y:S02]  /*a3c0*/  SHF.R.U64 R13, R8, R24.reuse, R3.reuse ;  /* 0x00000018080d7219 */ /* 0x181fe40000001203 */
[-C--:B------:R-:W-:Y:S02]  /*a3d0*/  SHF.L.U32 R5, R5, R24.reuse, RZ ;  /* 0x0000001805057219 */ /* 0x080fe400000006ff */
[-C--:B------:R-:W-:Y:S01]  /*a3e0*/  SHF.R.U32.HI R3, RZ, R24.reuse, R3 ;  /* 0x00000018ff037219 */ /* 0x080fe20000011603 */
[----:B------:R-:W-:Y:S01]  /*a3f0*/  IMAD.MOV.U32 R2, RZ, RZ, R13 ;  /* 0x000000ffff027224 */ /* 0x000fe200078e000d */
[----:B------:R-:W-:Y:S01]  /*a400*/  SHF.L.U32 R24, R7, R24, RZ ;  /* 0x0000001807187219 */ /* 0x000fe200000006ff */
[----:B------:R-:W0:Y:S01]  /*a410*/  LDC R25, c[0x0][0x638] ;  /* 0x00018e00ff197b82 */ /* 0x000e220000000800 */
[----:B------:R-:W-:-:S07]  /*a420*/  LOP3.LUT R19, RZ, R5, RZ, 0x33, !PT ;  /* 0x00000005ff137212 */ /* 0x000fce00078e33ff */
[----:B------:R-:W0:Y:S01]  /*a430*/  LDC R28, c[0x0][0x610] ;  /* 0x00018400ff1c7b82 */ /* 0x000e220000000800 */
[----:B----4-:R-:W-:Y:S05]  /*a440*/  @!P0 BRA `(.L_x_293) ;  /* 0x0000000000288947 */ /* 0x010fea0003800000 */
[----:B---3--:R-:W3:Y:S02]  /*a450*/  LDC R0, c[0x0][0x64c] ;  /* 0x00019300ff007b82 */ /* 0x008ee40000000800 */
[----:B---3--:R-:W-:-:S05]  /*a460*/  IADD3 R7, P0, R13, R0, RZ ;  /* 0x000000000d077210 */ /* 0x008fca0007f1e0ff */
        /* <DEDUP_REMOVED lines=8> */
.L_x_293:
[----:B------:R-:W4:Y:S01]  /*a4f0*/  LDC R4, c[0x0][0x65c] ;  /* 0x00019700ff047b82 */ /* 0x000f220000000800 */
[----:B--23--:R-:W-:Y:S01]  /*a500*/  SHF.R.U64 R0, R2, R21, R3 ;  /* 0x0000001502007219 */ /* 0x00cfe20000001203 */
[----:B-1----:R-:W-:Y:S01]  /*a510*/  VIADD R3, R14, 0xffffffff ;  /* 0xffffffff0e037836 */ /* 0x002fe20000000000 */
[----:B------:R-:W-:Y:S01]  /*a520*/  LOP3.LUT R19, R8, R19, RZ, 0xc0, !PT ;  /* 0x0000001308137212 */ /* 0x000fe200078ec0ff */
[----:B------:R-:W-:Y:S02]  /*a530*/  IMAD.MOV R12, RZ, RZ, -R12 ;  /* 0x000000ffff0c7224 */ /* 0x000fe400078e0a0c */
[----:B------:R-:W-:Y:S01]  /*a540*/  IMAD.MOV R2, RZ, RZ, -R0 ;  /* 0x000000ffff027224 */ /* 0x000fe200078e0a00 */
[----:B------:R-:W-:Y:S01]  /*a550*/  LOP3.LUT R3, R10, R3, RZ, 0xc0, !PT ;  /* 0x000000030a037212 */ /* 0x000fe200078ec0ff */
[----:B------:R-:W-:Y:S02]  /*a560*/  IMAD R19, R24, R0, R19 ;  /* 0x0000000018137224 */ /* 0x000fe400078e0213 */
[----:B0-----:R-:W-:-:S04]  /*a570*/  IMAD R0, R2, R25, R13 ;  /* 0x0000001902007224 */ /* 0x001fc800078e020d */
[----:B------:R-:W-:Y:S01]  /*a580*/  IMAD R2, R0, R14, R3 ;  /* 0x0000000e00027224 */ /* 0x000fe200078e0203 */
[----:B----4-:R-:W-:Y:S01]  /*a590*/  ISETP.NE.AND P0, PT, R4, 0x1, PT ;  /* 0x000000010400780c */ /* 0x010fe20003f05270 */
[----:B------:R-:W-:-:S05]  /*a5a0*/  IMAD.MOV.U32 R4, RZ, RZ, 0x1 ;  /* 0x00000001ff047424 */ /* 0x000fca00078e00ff */
[----:B------:R-:W-:-:S07]  /*a5b0*/  PRMT R0, R4, 0x7610, R0 ;  /* 0x0000761004007816 */ /* 0x000fce0000000000 */
[----:B------:R-:W-:-:S04]  /*a5c0*/  @P0 IMAD R22, R15, R12, R20 ;  /* 0x0000000c0f160224 */ /* 0x000fc800078e0214 */
[----:B------:R-:W-:-:S05]  /*a5d0*/  IMAD R19, R19, R28, R22 ;  /* 0x0000001c13137224 */ /* 0x000fca00078e0216 */
[----:B------:R-:W-:Y:S02]  /*a5e0*/  SEL R22, R2, R19, !P0 ;  /* 0x0000001302167207 */ /* 0x000fe40004000000 */
[----:B------:R-:W-:Y:S01]  /*a5f0*/  SEL R19, R19, R2, !P0 ;  /* 0x0000000213137207 */ /* 0x000fe20004000000 */
[----:B------:R-:W-:-:S07]  /*a600*/  IMAD.MOV.U32 R2, RZ, RZ, R11 ;  /* 0x000000ffff027224 */ /* 0x000fce00078e000b */
.L_x_291:
[----:B------:R-:W-:Y:S02]  /*a610*/  LOP3.LUT P0, RZ, R0, 0xff, RZ, 0xc0, !PT ;  /* 0x000000ff00ff7812 */ /* 0x000fe4000780c0ff */
[----:B------:R-:W-:-:S11]  /*a620*/  LOP3.LUT R175, R175, 0x1, RZ, 0x3c, !PT ;  /* 0x00000001afaf7812 */ /* 0x000fd600078e3cff */
[----:B------:R-:W-:Y:S05]  /*a630*/  @P0 BRA `(.L_x_294) ;  /* 0xffffff7000240947 */ /* 0x000fea000383ffff */
[----:B------:R-:W-:Y:S05]  /*a640*/  EXIT ;  /* 0x000000000000794d */ /* 0x000fea0003800000 */
.L_x_17:
[----:B------:R-:W-:-:S08]  /*a650*/  ISETP.NE.AND P0, PT, R5, RZ, PT ;  /* 0x000000ff0500720c */ /* 0x000fd00003f05270 */
[----:B0-----:R-:W0:-:S00]  /*a660*/  USETMAXREG.DEALLOC.CTAPOOL 0x28 ;  /* 0x00000028000079c8 */ /* 0x001e0000080e0500 */
[----:B------:R-:W-:Y:S05]  /*a670*/  @P0 EXIT ;  /* 0x000000000000094d */ /* 0x000fea0003800000 */
[----:B0-----:R-:W-:Y:S01]  /*a680*/  LOP3.LUT P0, RZ, R8, 0xff, RZ, 0xc0, !PT ;  /* 0x000000ff08ff7812 */ /* 0x001fe2000780c0ff */
[----:B------:R-:W-:Y:S02]  /*a690*/  IMAD.MOV.U32 R0, RZ, RZ, 0x1 ;  /* 0x00000001ff007424 */ /* 0x000fe400078e00ff */
[----:B------:R-:W-:-:S10]  /*a6a0*/  IMAD.MOV.U32 R8, RZ, RZ, RZ ;  /* 0x000000ffff087224 */ /* 0x000fd400078e00ff */
[----:B------:R-:W-:Y:S05]  /*a6b0*/  @!P0 BRA `(.L_x_295) ;  /* 0x0000000c003c8947 */ /* 0x000fea0003800000 */
[----:B------:R-:W0:Y:S01]  /*a6c0*/  S2R R7, SR_CgaCtaId ;  /* 0x0000000000077919 */ /* 0x000e220000008800 */
[----:B------:R-:W-:Y:S01]  /*a6d0*/  LOP3.LUT P0, RZ, R4, 0x1f, RZ, 0xc0, !PT ;  /* 0x0000001f04ff7812 */ /* 0x000fe2000780c0ff */
[----:B------:R-:W-:Y:S01]  /*a6e0*/  ULDC UR5, c[0x0][0x658] ;  /* 0x0001960000057ab9 */ /* 0x000fe20000000800 */
[----:B------:R-:W-:Y:S01]  /*a6f0*/  UMOV UR6, 0xffffffff ;  /* 0xffffffff00067882 */ /* 0x000fe20000000000 */
[----:B------:R-:W-:Y:S01]  /*a700*/  BSSY B0, `(.L_x_295) ;  /* 0x00000ca000007945 */ /* 0x000fe20003800000 */
[----:B------:R-:W-:Y:S01]  /*a710*/  USHF.L.U32 UR6, UR6, UR5, URZ ;  /* 0x0000000506067299 */ /* 0x000fe2000800063f */
[C---:B------:R-:W-:Y:S01]  /*a720*/  ISETP.NE.AND P2, PT, R3.reuse, RZ, PT ;  /* 0x000000ff0300720c */ /* 0x040fe20003f45270 */
[----:B------:R-:W-:Y:S01]  /*a730*/  IMAD.MOV.U32 R9, RZ, RZ, 0x1 ;  /* 0x00000001ff097424 */ /* 0x000fe200078e00ff */
[----:B------:R-:W-:Y:S01]  /*a740*/  ISETP.NE.OR P0, PT, R3, RZ, !P0 ;  /* 0x000000ff0300720c */ /* 0x000fe20004705670 */
[----:B------:R-:W-:Y:S01]  /*a750*/  IMAD.MOV.U32 R0, RZ, RZ, 0x1 ;  /* 0x00000001ff007424 */ /* 0x000fe200078e00ff */
[----:B------:R-:W-:Y:S01]  /*a760*/  LOP3.LUT R6, R16, 0x2, RZ, 0xfc, !PT ;  /* 0x0000000210067812 */ /* 0x000fe200078efcff */
[----:B------:R-:W-:Y:S01]  /*a770*/  IMAD.MOV.U32 R8, RZ, RZ, RZ ;  /* 0x000000ffff087224 */ /* 0x000fe200078e00ff */
[----:B------:R-:W-:Y:S01]  /*a780*/  ULDC UR4, c[0x0][0x600] ;  /* 0x0001800000047ab9 */ /* 0x000fe20000000800 */
[----:B------:R-:W-:Y:S01]  /*a790*/  UMOV UR7, 0x1 ;  /* 0x0000000100077882 */ /* 0x000fe20000000000 */
[----:B------:R-:W-:-:S02]  /*a7a0*/  UIADD3 UR19, UR40, 0x1, URZ ;  /* 0x0000000128137890 */ /* 0x000fc4000fffe03f */
[----:B------:R-:W-:Y:S02]  /*a7b0*/  UIADD3 UR15, UR4, -0x1, URZ ;  /* 0xffffffff040f7890 */ /* 0x000fe4000fffe03f */
[----:B------:R-:W-:Y:S02]  /*a7c0*/  USHF.L.U32 UR17, UR7, UR5, URZ ;  /* 0x0000000507117299 */ /* 0x000fe4000800063f */
[----:B------:R-:W-:Y:S01]  /*a7d0*/  ULOP3.LUT UR16, URZ, UR6, URZ, 0x33, !UPT ;  /* 0x000000063f107292 */ /* 0x000fe2000f8e333f */
[----:B------:R-:W-:Y:S01]  /*a7e0*/  ULDC.64 UR20, c[0x0][0x198] ;  /* 0x0000660000147ab9 */ /* 0x000fe20000000a00 */
[C---:B0-----:R-:W-:Y:S02]  /*a7f0*/  IMAD.SHL.U32 R10, R7.reuse, 0x40, RZ ;  /* 0x00000040070a7824 */ /* 0x041fe400078e00ff */
[----:B------:R-:W-:-:S03]  /*a800*/  IMAD.SHL.U32 R7, R7, 0x1000, RZ ;  /* 0x0000100007077824 */ /* 0x000fc600078e00ff */
[----:B------:R-:W-:Y:S02]  /*a810*/  LOP3.LUT R10, R10, 0xc0, RZ, 0xc0, !PT ;  /* 0x000000c00a0a7812 */ /* 0x000fe400078ec0ff */
[----:B------:R-:W-:-:S07]  /*a820*/  LOP3.LUT R7, R7, 0x3000, RZ, 0xc0, !PT ;  /* 0x0000300007077812 */ /* 0x000fce00078ec0ff */
.L_x_307:
[----:B------:R-:W-:-:S03]  /*a830*/  UMOV UR4, 0xffffffff ;  /* 0xffffffff00047882 */ /* 0x000fc60000000000 */
[----:B------:R-:W-:Y:S05]  /*a840*/  BRA.DIV UR4, `(.L_x_296) ;  /* 0x0000001204107947 */ /* 0x000fea000b800000 */
[----:B------:R-:W-:-:S13]  /*a850*/  ELECT P6, URZ, PT ;  /* 0x00000000003f782f */ /* 0x000fda00038c0000 */
.L_x_321:
[----:B------:R-:W0:Y:S01]  /*a860*/  LDC R3, c[0x0][0x28c] ;  /* 0x0000a300ff037b82 */ /* 0x000e220000000800 */
[----:B------:R-:W-:Y:S01]  /*a870*/  BSSY B1, `(.L_x_297) ;  /* 0x0000039000017945 */ /* 0x000fe20003800000 */
[----:B0-----:R-:W-:-:S13]  /*a880*/  ISETP.LT.OR P6, PT, R3, 0x1, !P6 ;  /* 0x000000010300780c */ /* 0x001fda00077c1670 */
[----:B------:R-:W-:Y:S05]  /*a890*/  @P6 BRA `(.L_x_298) ;  /* 0x0000000000d86947 */ /* 0x000fea0003800000 */
[----:B------:R-:W-:Y:S02]  /*a8a0*/  IMAD.SHL.U32 R19, R19, 0x40, RZ ;  /* 0x0000004013137824 */ /* 0x000fe400078e00ff */
[----:B------:R-:W-:Y:S02]  /*a8b0*/  IMAD R22, R22, 0x100, R10 ;  /* 0x0000010016167824 */ /* 0x000fe400078e020a */
[----:B------:R-:W-:Y:S02]  /*a8c0*/  IMAD.MOV.U32 R14, RZ, RZ, RZ ;  /* 0x000000ffff0e7224 */ /* 0x000fe400078e00ff */
[----:B------:R-:W-:Y:S02]  /*a8d0*/  IMAD.U32 R15, RZ, RZ, UR19 ;  /* 0x00000013ff0f7e24 */ /* 0x000fe4000f8e00ff */
[----:B------:R-:W-:Y:S02]  /*a8e0*/  IMAD.MOV.U32 R3, RZ, RZ, R0 ;  /* 0x000000ffff037224 */ /* 0x000fe400078e0000 */
[----:B------:R-:W-:-:S07]  /*a8f0*/  IMAD.MOV.U32 R4, RZ, RZ, R8 ;  /* 0x000000ffff047224 */ /* 0x000fce00078e0008 */
.L_x_302:
[----:B------:R-:W0:Y:S01]  /*a900*/  S2R R12, SR_CgaCtaId ;  /* 0x00000000000c7919 */ /* 0x000e220000008800 */
[----:B------:R-:W-:Y:S01]  /*a910*/  MOV R5, 0x400 ;  /* 0x0000040000057802 */ /* 0x000fe20000000f00 */
[----:B------:R-:W1:Y:S03]  /*a920*/  @!P2 LDC R11, c[0x0][0x500] ;  /* 0x00014000ff0bab82 */ /* 0x000e660000000800 */
[----:B0-----:R-:W-:Y:S02]  /*a930*/  LEA R13, R12, R5, 0x18 ;  /* 0x000000050c0d7211 */ /* 0x001fe400078ec0ff */
[----:B------:R-:W-:-:S03]  /*a940*/  SHF.L.U32 R5, R3, 0x1f, RZ ;  /* 0x0000001f03057819 */ /* 0x000fc600000006ff */
[----:B------:R-:W-:-:S04]  /*a950*/  IMAD R12, R4, 0x8, R13 ;  /* 0x00000008040c7824 */ /* 0x000fc800078e020d */
[----:B------:R-:W0:Y:S02]  /*a960*/  SYNCS.PHASECHK.TRANS64.TRYWAIT P1, [R12+URZ+0x28], R5 ;  /* 0x000028050c0075a7 */ /* 0x000e24000802017f */
[----:B01----:R-:W-:Y:S05]  /*a970*/  @!P1 BRA `(.L_x_299) ;  /* 0x0000000c00e49947 */ /* 0x003fea0003800000 */
.L_x_322:
[----:B0-----:R-:W-:Y:S01]  /*a980*/  PRMT R5, R6, 0x9910, RZ ;  /* 0x0000991006057816 */ /* 0x001fe200000000ff */
[----:B------:R0:W-:Y:S03]  /*a990*/  @!P2 SYNCS.ARRIVE.TRANS64 RZ, [R12+URZ], R11 ;  /* 0x0000000b0cffa9a7 */ /* 0x0001e6000800003f */
[----:B------:R-:W-:-:S13]  /*a9a0*/  ISETP.NE.AND P1, PT, R5, 0x2, PT ;  /* 0x000000020500780c */ /* 0x000fda0003f25270 */
[----:B0-----:R-:W-:Y:S05]  /*a9b0*/  @P1 BRA `(.L_x_300) ;  /* 0x0000000000041947 */ /* 0x001fea0003800000 */
[----:B------:R-:W-:Y:S01]  /*a9c0*/  BPT.TRAP 0x1 ;  /* 0x000000040000795c */ /* 0x000fe20000300000 */
.L_x_300:
[----:B------:R-:W-:Y:S05]  /*a9d0*/  @P0 BRA `(.L_x_301) ;  /* 0x0000000000040947 */ /* 0x000fea0003800000 */
[----:B------:R-:W-:Y:S01]  /*a9e0*/  BPT.TRAP 0x1 ;  /* 0x000000040000795c */ /* 0x000fe20000300000 */
.L_x_301:
[----:B------:R-:W-:Y:S01]  /*a9f0*/  IMAD R5, R4, 0x4000, R7 ;  /* 0x0000400004057824 */ /* 0x000fe200078e0207 */
[----:B------:R-:W-:Y:S01]  /*aa00*/  R2UR UR9, R12 ;  /* 0x000000000c0972ca */ /* 0x000fe200000e0000 */
[C-C-:B------:R-:W-:Y:S01]  /*aa10*/  IMAD R11, R4.reuse, 0x2000, R13.reuse ;  /* 0x00002000040b7824 */ /* 0x140fe200078e020d */
[----:B------:R-:W-:Y:S01]  /*aa20*/  UIADD3 UR4, UP0, UR20, 0xf0, URZ ;  /* 0x000000f014047890 */ /* 0x000fe2000ff1e03f */
[----:B------:R-:W-:Y:S01]  /*aa30*/  IMAD R5, R5, 0x2, R13 ;  /* 0x0000000205057824 */ /* 0x000fe200078e020d */
[----:B------:R-:W-:Y:S01]  /*aa40*/  R2UR UR11, R19 ;  /* 0x00000000130b72ca */ /* 0x000fe200000e0000 */
[----:B------:R-:W-:Y:S01]  /*aa50*/  VIADD R15, R15, 0xffffffff ;  /* 0xffffffff0f0f7836 */ /* 0x000fe20000000000 */
[----:B------:R-:W-:Y:S01]  /*aa60*/  R2UR UR5, R11 ;  /* 0x000000000b0572ca */ /* 0x000fe200000e0000 */
[----:B------:R-:W-:Y:S01]  /*aa70*/  UIADD3 UR22, UP1, UR20, 0x1f0, URZ ;  /* 0x000001f014167890 */ /* 0x000fe2000ff3e03f */
[----:B------:R-:W-:Y:S01]  /*aa80*/  R2UR UR8, R5 ;  /* 0x00000000050872ca */ /* 0x000fe200000e0000 */
[----:B------:R-:W-:Y:S01]  /*aa90*/  VIADD R4, R4, 0x1 ;  /* 0x0000000104047836 */ /* 0x000fe20000000000 */
[----:B------:R-:W-:Y:S01]  /*aaa0*/  R2UR UR10, R14 ;  /* 0x000000000e0a72ca */ /* 0x000fe200000e0000 */
[----:B------:R-:W-:Y:S01]  /*aab0*/  UIADD3.X UR23, URZ, UR21, URZ, UP1, !UPT ;  /* 0x000000153f177290 */ /* 0x000fe20008ffe43f */
[----:B------:R-:W-:Y:S01]  /*aac0*/  R2UR UR12, R2 ;  /* 0x00000000020c72ca */ /* 0x000fe200000e0000 */
[----:B------:R-:W-:Y:S01]  /*aad0*/  UMOV UR6, 0x0 ;  /* 0x0000000000067882 */ /* 0x000fe20000000000 */
[----:B------:R-:W-:Y:S01]  /*aae0*/  R2UR UR18, R22 ;  /* 0x00000000161272ca */ /* 0x000fe200000e0000 */
[----:B------:R-:W-:Y:S01]  /*aaf0*/  UMOV UR7, 0x10000000 ;  /* 0x1000000000077882 */ /* 0x000fe20000000000 */
[----:B------:R-:W-:Y:S01]  /*ab00*/  ISETP.GT.AND P3, PT, R15, 0x1, PT ;  /* 0x000000010f00780c */ /* 0x000fe20003f64270 */
[----:B------:R-:W-:Y:S01]  /*ab10*/  UMOV UR24, 0xf0000 ;  /* 0x000f000000187882 */ /* 0x000fe20000000000 */
[----:B------:R-:W-:Y:S01]  /*ab20*/  ISETP.NE.AND P1, PT, R4, 0x5, PT ;  /* 0x000000050400780c */ /* 0x000fe20003f25270 */
[----:B------:R-:W-:Y:S01]  /*ab30*/  UIADD3 UR13, UR5, 0x180, URZ ;  /* 0x00000180050d7890 */ /* 0x000fe2000fffe03f */
[----:B------:R-:W-:Y:S01]  /*ab40*/  VIADD R14, R14, 0x40 ;  /* 0x000000400e0e7836 */ /* 0x000fe20000000000 */
[----:B------:R-:W-:Y:S01]  /*ab50*/  UIADD3.X UR5, URZ, UR21, URZ, UP0, !UPT ;  /* 0x000000153f057290 */ /* 0x000fe200087fe43f */
[----:B------:R-:W-:Y:S01]  /*ab60*/  SEL R12, RZ, 0x1, P1 ;  /* 0x00000001ff0c7807 */ /* 0x000fe20000800000 */
[----:B------:R-:W-:Y:S01]  /*ab70*/  UIADD3 UR14, UR8, 0xa180, URZ ;  /* 0x0000a180080e7890 */ /* 0x000fe2000fffe03f */
[----:B------:R-:W-:-:S02]  /*ab80*/  SEL R4, R4, RZ, P1 ;  /* 0x000000ff04047207 */ /* 0x000fc40000800000 */
[----:B------:R-:W-:Y:S01]  /*ab90*/  UMOV UR8, UR13 ;  /* 0x0000000d00087c82 */ /* 0x000fe20008000000 */
[----:B------:R-:W-:-:S03]  /*aba0*/  LOP3.LUT R3, R3, R12, RZ, 0x3c, !PT ;  /* 0x0000000c03037212 */ /* 0x000fc600078e3cff */
[----:B------:R0:W-:Y:S02]  /*abb0*/  UTMALDG.3D [UR8], [UR4], desc[UR6] ;  /* 0x00000608040075b4 */ /* 0x0001e40008011000 */
[----:B0-----:R-:W-:Y:S01]  /*abc0*/  UMOV UR8, UR14 ;  /* 0x0000000e00087c82 */ /* 0x001fe20008000000 */
[----:B------:R-:W-:Y:S02]  /*abd0*/  UMOV UR11, UR18 ;  /* 0x00000012000b7c82 */ /* 0x000fe40008000000 */
[----:B------:R0:W-:Y:S02]  /*abe0*/  UTMALDG.3D.MULTICAST [UR8], [UR22], UR24, desc[UR6] ;  /* 0x00000608160073b4 */ /* 0x0001e40008011818 */
[----:B0-----:R-:W-:Y:S05]  /*abf0*/  @P3 BRA `(.L_x_302) ;  /* 0xfffffffc00403947 */ /* 0x001fea000383ffff */
.L_x_298:
[----:B------:R-:W-:Y:S05]  /*ac00*/  BSYNC B1 ;  /* 0x0000000000017941 */ /* 0x000fea0003800000 */
.L_x_297:
[----:B------:R-:W2:Y:S01]  /*ac10*/  LDL.64 R12, [R1] ;  /* 0x00000000010c7983 */ /* 0x000ea20000100a00 */
[----:B------:R-:W-:Y:S01]  /*ac20*/  LOP3.LUT P4, RZ, R9, 0xff, RZ, 0xc0, !PT ;  /* 0x000000ff09ff7812 */ /* 0x000fe2000788c0ff */
[----:B------:R-:W-:Y:S01]  /*ac30*/  VIADD R8, R8, UR40 ;  /* 0x0000002808087c36 */ /* 0x000fe20008000000 */
[----:B------:R-:W-:Y:S01]  /*ac40*/  ULDC.64 UR4, c[0x0][0x650] ;  /* 0x0001940000047ab9 */ /* 0x000fe20000000a00 */
[----:B------:R-:W-:Y:S01]  /*ac50*/  IMAD.U32 R5, RZ, RZ, UR40 ;  /* 0x00000028ff057e24 */ /* 0x000fe2000f8e00ff */
[----:B------:R-:W-:Y:S01]  /*ac60*/  UISETP.GE.U32.AND UP0, UPT, UR40, 0x5, UPT ;  /* 0x000000052800788c */ /* 0x000fe2000bf06070 */
[----:B------:R-:W-:Y:S01]  /*ac70*/  BSSY B1, `(.L_x_303) ;  /* 0x0000070000017945 */ /* 0x000fe20003800000 */
[----:B------:R-:W-:Y:S01]  /*ac80*/  ISETP.GT.U32.AND P1, PT, R8, 0x4, PT ;  /* 0x000000040800780c */ /* 0x000fe20003f24070 */
[----:B------:R-:W-:Y:S01]  /*ac90*/  IMAD.MOV.U32 R19, RZ, RZ, -0x1 ;  /* 0xffffffffff137424 */ /* 0x000fe200078e00ff */
[----:B------:R-:W-:Y:S01]  /*aca0*/  PRMT R9, RZ, 0x7610, R9 ;  /* 0x00007610ff097816 */ /* 0x000fe20000000009 */
[----:B------:R-:W-:Y:S01]  /*acb0*/  IMAD.MOV.U32 R22, RZ, RZ, -0x1 ;  /* 0xffffffffff167424 */ /* 0x000fe200078e00ff */
[----:B------:R-:W-:-:S02]  /*acc0*/  ISETP.LT.U32.AND P1, PT, R5, 0x5, P1 ;  /* 0x000000050500780c */ /* 0x000fc40000f21070 */
[----:B------:R-:W-:Y:S01]  /*acd0*/  PLOP3.LUT P3, PT, PT, PT, UP0, 0x80, 0x0 ;  /* 0x000000000000781c */ /* 0x000fe20003f6f008 */
[----:B------:R-:W0:Y:S01]  /*ace0*/  @P4 S2R R3, SR_CgaCtaId ;  /* 0x0000000000034919 */ /* 0x000e220000008800 */
[----:B------:R-:W-:-:S04]  /*acf0*/  @P4 MOV R2, 0x400 ;  /* 0x0000040000024802 */ /* 0x000fc80000000f00 */
[----:B0-----:R-:W-:Y:S01]  /*ad00*/  @P4 LEA R4, R3, R2, 0x18 ;  /* 0x0000000203044211 */ /* 0x001fe200078ec0ff */
[----:B------:R-:W-:-:S03]  /*ad10*/  IMAD.WIDE.U32 R2, R8, -0x33333333, RZ ;  /* 0xcccccccd08027825 */ /* 0x000fc600078e00ff */
[----:B------:R0:W-:Y:S01]  /*ad20*/  @P4 SYNCS.ARRIVE.TRANS64.A1T0 RZ, [R4+URZ+0x88], RZ ;  /* 0x000088ff04ff49a7 */ /* 0x0001e2000810003f */
[----:B------:R-:W-:Y:S01]  /*ad30*/  IMAD.MOV.U32 R2, RZ, RZ, -0x1 ;  /* 0xffffffffff027424 */ /* 0x000fe200078e00ff */
[----:B------:R-:W-:Y:S02]  /*ad40*/  SHF.R.U32.HI R5, RZ, 0x2, R3 ;  /* 0x00000002ff057819 */ /* 0x000fe40000011603 */
[----:B------:R-:W-:-:S03]  /*ad50*/  SEL R3, RZ, 0x1, !P1 ;  /* 0x00000001ff037807 */ /* 0x000fc60004800000 */
[----:B------:R-:W-:Y:S01]  /*ad60*/  IMAD R8, R5, -0x5, R8 ;  /* 0xfffffffb05087824 */ /* 0x000fe200078e0208 */
[----:B------:R-:W-:Y:S02]  /*ad70*/  LOP3.LUT R0, R0, R3, RZ, 0x3c, !PT ;  /* 0x0000000300007212 */ /* 0x000fe400078e3cff */
[----:B------:R-:W-:Y:S02]  /*ad80*/  PRMT R3, RZ, 0x7610, R3 ;  /* 0x00007610ff037816 */ /* 0x000fe40000000003 */
[----:B------:R-:W-:Y:S02]  /*ad90*/  @P3 LOP3.LUT R0, R0, 0x1, R5, 0x78, !PT ;  /* 0x0000000100003812 */ /* 0x000fe400078e7805 */
[----:B--2---:R-:W-:-:S04]  /*ada0*/  IADD3 R18, P4, R18, R12, RZ ;  /* 0x0000000c12127210 */ /* 0x004fc80007f9e0ff */
[----:B------:R-:W-:Y:S01]  /*adb0*/  ISETP.GE.U32.AND P1, PT, R18, UR4, PT ;  /* 0x0000000412007c0c */ /* 0x000fe2000bf26070 */
[----:B------:R-:W-:-:S05]  /*adc0*/  IMAD.X R17, R17, 0x1, R23, P4 ;  /* 0x0000000111117824 */ /* 0x000fca00020e0617 */
[----:B------:R-:W-:-:S13]  /*add0*/  ISETP.GE.U32.AND.EX P1, PT, R17, UR5, PT, P1 ;  /* 0x0000000511007c0c */ /* 0x000fda000bf26110 */
[----:B0-----:R-:W-:Y:S05]  /*ade0*/  @P1 BRA `(.L_x_304) ;  /* 0x0000000400601947 */ /* 0x001fea0003800000 */
[----:B------:R-:W0:Y:S01]  /*adf0*/  S2R R12, SR_CTAID.X ;  /* 0x00000000000c7919 */ /* 0x000e220000002500 */
[----:B------:R-:W-:Y:S01]  /*ae00*/  ULDC.64 UR4, c[0x0][0x628] ;  /* 0x00018a0000047ab9 */ /* 0x000fe20000000a00 */
[----:B------:R-:W-:Y:S01]  /*ae10*/  ULDC UR7, c[0x0][0x630] ;  /* 0x00018c0000077ab9 */ /* 0x000fe20000000800 */
[----:B------:R-:W-:Y:S01]  /*ae20*/  ISETP.NE.U32.AND P1, PT, RZ, UR4, PT ;  /* 0x00000004ff007c0c */ /* 0x000fe2000bf25070 */
[----:B------:R-:W1:Y:S01]  /*ae30*/  S2R R13, SR_CTAID.Y ;  /* 0x00000000000d7919 */ /* 0x000e620000002600 */
[----:B------:R-:W-:Y:S01]  /*ae40*/  ULDC UR8, c[0x0][0x150] ;  /* 0x0000540000087ab9 */ /* 0x000fe20000000800 */
[----:B------:R-:W-:Y:S01]  /*ae50*/  IMAD.MOV.U32 R2, RZ, RZ, R18 ;  /* 0x000000ffff027224 */ /* 0x000fe200078e0012 */
[----:B------:R-:W-:Y:S01]  /*ae60*/  ISETP.NE.AND.EX P1, PT, RZ, UR5, PT, P1 ;  /* 0x00000005ff007c0c */ /* 0x000fe2000bf25310 */
[----:B------:R-:W-:Y:S01]  /*ae70*/  IMAD.MOV.U32 R3, RZ, RZ, R17 ;  /* 0x000000ffff037224 */ /* 0x000fe200078e0011 */
[----:B0-----:R-:W-:-:S11]  /*ae80*/  I2FP.F32.U32 R14, R12 ;  /* 0x0000000c000e7245 */ /* 0x001fd60000201000 */
[----:B------:R-:W-:Y:S05]  /*ae90*/  @!P1 BRA `(.L_x_305) ;  /* 0x0000000000289947 */ /* 0x000fea0003800000 */
[----:B------:R-:W-:Y:S02]  /*aea0*/  ULDC UR6, c[0x0][0x634] ;  /* 0x00018d0000067ab9 */ /* 0x000fe40000000800 */
[----:B------:R-:W-:-:S05]  /*aeb0*/  IADD3 R3, P1, R18, UR6, RZ ;  /* 0x0000000612037c10 */ /* 0x000fca000ff3e0ff */
[----:B------:R-:W-:-:S04]  /*aec0*/  IMAD.X R11, RZ, RZ, R17, P1 ;  /* 0x000000ffff0b7224 */ /* 0x000fc800008e0611 */
[----:B------:R-:W-:-:S04]  /*aed0*/  IMAD.WIDE.U32 R4, R11, UR4, RZ ;  /* 0x000000040b047c25 */ /* 0x000fc8000f8e00ff */
[----:B------:R-:W-:-:S04]  /*aee0*/  IMAD.WIDE.U32 R4, P1, R3, UR5, R4 ;  /* 0x0000000503047c25 */ /* 0x000fc8000f820004 */
[----:B------:R-:W-:-:S04]  /*aef0*/  IMAD.WIDE.U32 R2, R3, UR4, RZ ;  /* 0x0000000403027c25 */ /* 0x000fc8000f8e00ff */
[----:B------:R-:W-:Y:S01]  /*af00*/  IMAD.MOV.U32 R2, RZ, RZ, R5 ;  /* 0x000000ffff027224 */ /* 0x000fe200078e0005 */
[----:B------:R-:W-:Y:S01]  /*af10*/  IADD3 RZ, P3, R3, R4, RZ ;  /* 0x0000000403ff7210 */ /* 0x000fe20007f7e0ff */
[----:B------:R-:W-:-:S04]  /*af20*/  IMAD.X R3, RZ, RZ, RZ, P1 ;  /* 0x000000ffff037224 */ /* 0x000fc800008e06ff */
[----:B------:R-:W-:-:S08]  /*af30*/  IMAD.WIDE.U32.X R2, R11, UR5, R2, P3 ;  /* 0x000000050b027c25 */ /* 0x000fd000098e0402 */
.L_x_305:
[----:B------:R-:W0:Y:S01]  /*af40*/  LDC R21, c[0x0][0x65c] ;  /* 0x00019700ff157b82 */ /* 0x000e220000000800 */
[--C-:B------:R-:W-:Y:S01]  /*af50*/  SHF.R.U64 R11, R2, UR7, R3.reuse ;  /* 0x00000007020b7c19 */ /* 0x100fe20008001203 */
[----:B------:R-:W-:Y:S01]  /*af60*/  FMUL R14, R14, UR8 ;  /* 0x000000080e0e7c20 */ /* 0x000fe20008400000 */
[----:B------:R-:W-:Y:S01]  /*af70*/  SHF.R.U32.HI R2, RZ, UR7, R3 ;  /* 0x00000007ff027c19 */ /* 0x000fe20008011603 */
[----:B------:R-:W-:Y:S01]  /*af80*/  ULDC UR6, c[0x0][0x154] ;  /* 0x0000550000067ab9 */ /* 0x000fe20000000800 */
[----:B------:R-:W-:Y:S01]  /*af90*/  IADD3 R15, P1, RZ, -R11, RZ ;  /* 0x8000000bff0f7210 */ /* 0x000fe20007f3e0ff */
[----:B------:R-:W-:Y:S01]  /*afa0*/  ULDC.64 UR4, c[0x0][0x620] ;  /* 0x0001880000047ab9 */ /* 0x000fe20000000a00 */
[----:B-1----:R-:W-:Y:S01]  /*afb0*/  I2FP.F32.U32 R3, R13 ;  /* 0x0000000d00037245 */ /* 0x002fe20000201000 */
[----:B------:R-:W1:Y:S01]  /*afc0*/  LDC R19, c[0x0][0x144] ;  /* 0x00005100ff137b82 */ /* 0x000e620000000800 */
[----:B------:R-:W2:Y:S01]  /*afd0*/  F2I.U32.TRUNC.NTZ R14, R14 ;  /* 0x0000000e000e7305 */ /* 0x000ea2000020f000 */
[----:B------:R-:W-:-:S02]  /*afe0*/  IMAD.X R2, RZ, RZ, ~R2, P1 ;  /* 0x000000ffff027224 */ /* 0x000fc400008e0e02 */
[----:B------:R-:W-:Y:S01]  /*aff0*/  FMUL R4, R3, UR6 ;  /* 0x0000000603047c20 */ /* 0x000fe20008400000 */
[----:B------:R-:W-:Y:S01]  /*b000*/  IMAD.MOV.U32 R3, RZ, RZ, R17 ;  /* 0x000000ffff037224 */ /* 0x000fe200078e0011 */
[----:B------:R-:W-:Y:S01]  /*b010*/  ULDC.64 UR6, c[0x0][0x640] ;  /* 0x0001900000067ab9 */ /* 0x000fe20000000a00 */
[----:B------:R-:W-:Y:S01]  /*b020*/  IMAD R2, R2, UR4, RZ ;  /* 0x0000000402027c24 */ /* 0x000fe2000f8e02ff */
[----:B------:R-:W3:Y:S01]  /*b030*/  LDC R20, c[0x0][0x148] ;  /* 0x00005200ff147b82 */ /* 0x000ee20000000800 */
[----:B------:R-:W-:Y:S01]  /*b040*/  ISETP.NE.U32.AND P1, PT, RZ, UR6, PT ;  /* 0x00000006ff007c0c */ /* 0x000fe2000bf25070 */
[----:B------:R-:W4:Y:S01]  /*b050*/  F2I.U32.TRUNC.NTZ R4, R4 ;  /* 0x0000000400047305 */ /* 0x000f22000020f000 */
[----:B------:R-:W-:Y:S02]  /*b060*/  IMAD R5, R15, UR5, R2 ;  /* 0x000000050f057c24 */ /* 0x000fe4000f8e0202 */
[----:B------:R-:W-:Y:S01]  /*b070*/  IMAD.MOV.U32 R2, RZ, RZ, R18 ;  /* 0x000000ffff027224 */ /* 0x000fe200078e0012 */
[----:B------:R-:W-:-:S02]  /*b080*/  ISETP.NE.AND.EX P1, PT, RZ, UR7, PT, P1 ;  /* 0x00000007ff007c0c */ /* 0x000fc4000bf25310 */
[----:B0-----:R-:W-:Y:S01]  /*b090*/  ISETP.NE.AND P4, PT, R21, 0x1, PT ;  /* 0x000000011500780c */ /* 0x001fe20003f85270 */
[----:B------:R-:W-:Y:S01]  /*b0a0*/  IMAD.WIDE.U32 R2, R15, UR4, R2 ;  /* 0x000000040f027c25 */ /* 0x000fe2000f8e0002 */
[----:B------:R-:W-:-:S03]  /*b0b0*/  ULDC UR4, c[0x0][0x618] ;  /* 0x0001860000047ab9 */ /* 0x000fc60000000800 */
[----:B--2---:R-:W-:Y:S02]  /*b0c0*/  IMAD.MOV R14, RZ, RZ, -R14 ;  /* 0x000000ffff0e7224 */ /* 0x004fe400078e0a0e */
[----:B------:R-:W-:Y:S02]  /*b0d0*/  IMAD.IADD R3, R3, 0x1, R5 ;  /* 0x0000000103037824 */ /* 0x000fe400078e0205 */
[----:B-1----:R-:W-:-:S03]  /*b0e0*/  IMAD R12, R19, R14, R12 ;  /* 0x0000000e130c7224 */ /* 0x002fc600078e020c */
[--C-:B------:R-:W-:Y:S01]  /*b0f0*/  SHF.R.U64 R14, R2, UR4, R3.reuse ;  /* 0x00000004020e7c19 */ /* 0x100fe20008001203 */
[----:B----4-:R-:W-:Y:S01]  /*b100*/  IMAD.MOV R2, RZ, RZ, -R4 ;  /* 0x000000ffff027224 */ /* 0x010fe200078e0a04 */
[----:B------:R-:W-:Y:S01]  /*b110*/  SHF.R.U32.HI R3, RZ, UR4, R3 ;  /* 0x00000004ff037c19 */ /* 0x000fe20008011603 */
[----:B------:R-:W-:Y:S02]  /*b120*/  ULDC UR4, c[0x0][0x608] ;  /* 0x0001820000047ab9 */ /* 0x000fe40000000800 */
[----:B---3--:R-:W-:Y:S01]  /*b130*/  @P4 IMAD R12, R20, R2, R13 ;  /* 0x00000002140c4224 */ /* 0x008fe200078e020d */
[--C-:B------:R-:W-:Y:S02]  /*b140*/  SHF.R.U64 R19, R14, UR4, R3.reuse ;  /* 0x000000040e137c19 */ /* 0x100fe40008001203 */
[----:B------:R-:W-:Y:S01]  /*b150*/  SHF.R.U32.HI R2, RZ, UR4, R3 ;  /* 0x00000004ff027c19 */ /* 0x000fe20008011603 */
[----:B------:R-:W-:-:S03]  /*b160*/  ULDC UR4, c[0x0][0x658] ;  /* 0x0001960000047ab9 */ /* 0x000fc60000000800 */
[--C-:B------:R-:W-:Y:S02]  /*b170*/  SHF.R.U64 R13, R19, UR4, R2.reuse ;  /* 0x00000004130d7c19 */ /* 0x100fe40008001202 */
[----:B------:R-:W-:-:S03]  /*b180*/  SHF.R.U32.HI R2, RZ, UR4, R2 ;  /* 0x00000004ff027c19 */ /* 0x000fc60008011602 */
[----:B------:R-:W-:Y:S02]  /*b190*/  IMAD.MOV.U32 R4, RZ, RZ, R13 ;  /* 0x000000ffff047224 */ /* 0x000fe400078e000d */
[----:B------:R-:W-:Y:S01]  /*b1a0*/  IMAD.MOV.U32 R3, RZ, RZ, R2 ;  /* 0x000000ffff037224 */ /* 0x000fe200078e0002 */
[----:B------:R-:W-:Y:S06]  /*b1b0*/  @!P1 BRA `(.L_x_306) ;  /* 0x00000000002c9947 */ /* 0x000fec0003800000 */
        /* <DEDUP_REMOVED lines=9> */
[----:B------:R-:W-:-:S04]  /*b250*/  IMAD.WIDE.U32.X R2, R15, UR7, R2, P3 ;  /* 0x000000070f027c25 */ /* 0x000fc800098e0402 */
[----:B------:R-:W-:-:S07]  /*b260*/  IMAD.MOV.U32 R4, RZ, RZ, R2 ;  /* 0x000000ffff047224 */ /* 0x000fce00078e0002 */
.L_x_306:
[----:B------:R-:W-:Y:S01]  /*b270*/  ULDC UR4, c[0x0][0x648] ;  /* 0x0001920000047ab9 */ /* 0x000fe20000000800 */
[----:B------:R-:W-:Y:S01]  /*b280*/  LOP3.LUT R2, R19, UR16, RZ, 0xc0, !PT ;  /* 0x0000001013027c12 */ /* 0x000fe2000f8ec0ff */
[----:B------:R-:W-:Y:S01]  /*b290*/  ULDC UR5, c[0x0][0x610] ;  /* 0x0001840000057ab9 */ /* 0x000fe20000000800 */
[----:B------:R-:W-:Y:S01]  /*b2a0*/  SHF.R.U64 R3, R4, UR4, R3 ;  /* 0x0000000404037c19 */ /* 0x000fe20008001203 */
[----:B------:R-:W-:Y:S01]  /*b2b0*/  ULDC UR4, c[0x0][0x638] ;  /* 0x00018e0000047ab9 */ /* 0x000fe20000000800 */
[----:B------:R-:W-:-:S03]  /*b2c0*/  LOP3.LUT R14, R14, UR15, RZ, 0xc0, !PT ;  /* 0x0000000f0e0e7c12 */ /* 0x000fc6000f8ec0ff */
[----:B------:R-:W-:Y:S02]  /*b2d0*/  IMAD.MOV R4, RZ, RZ, -R3 ;  /* 0x000000ffff047224 */ /* 0x000fe400078e0a03 */
[----:B------:R-:W-:Y:S02]  /*b2e0*/  IMAD R3, R3, UR17, R2 ;  /* 0x0000001103037c24 */ /* 0x000fe4000f8e0202 */
[----:B------:R-:W-:Y:S01]  /*b2f0*/  IMAD R13, R4, UR4, R13 ;  /* 0x00000004040d7c24 */ /* 0x000fe2000f8e020d */
[----:B------:R-:W-:Y:S01]  /*b300*/  ULDC UR4, c[0x0][0x600] ;  /* 0x0001800000047ab9 */ /* 0x000fe20000000800 */
[----:B------:R-:W-:Y:S02]  /*b310*/  IMAD R12, R3, UR5, R12 ;  /* 0x00000005030c7c24 */ /* 0x000fe4000f8e020c */
[----:B------:R-:W-:Y:S02]  /*b320*/  IMAD R13, R13, UR4, R14 ;  /* 0x000000040d0d7c24 */ /* 0x000fe4000f8e020e */
[----:B------:R-:W-:-:S02]  /*b330*/  IMAD.MOV.U32 R3, RZ, RZ, 0x1 ;  /* 0x00000001ff037424 */ /* 0x000fc400078e00ff */
[----:B------:R-:W-:Y:S01]  /*b340*/  IMAD.MOV.U32 R2, RZ, RZ, R11 ;  /* 0x000000ffff027224 */ /* 0x000fe200078e000b */
[----:B------:R-:W-:Y:S02]  /*b350*/  SEL R22, R13, R12, !P4 ;  /* 0x0000000c0d167207 */ /* 0x000fe40006000000 */
[----:B------:R-:W-:-:S07]  /*b360*/  SEL R19, R12, R13, !P4 ;  /* 0x0000000d0c137207 */ /* 0x000fce0006000000 */
.L_x_304:
[----:B------:R-:W-:Y:S05]  /*b370*/  BSYNC B1 ;  /* 0x0000000000017941 */ /* 0x000fea0003800000 */
.L_x_303:
[----:B------:R-:W-:-:S13]  /*b380*/  LOP3.LUT P1, RZ, R3, 0xff, RZ, 0xc0, !PT ;  /* 0x000000ff03ff7812 */ /* 0x000fda000782c0ff */
[----:B------:R-:W-:Y:S05]  /*b390*/  @P1 BRA `(.L_x_307) ;  /* 0xfffffff400241947 */ /* 0x000fea000383ffff */
[----:B------:R-:W-:Y:S05]  /*b3a0*/  BSYNC B0 ;  /* 0x0000000000007941 */ /* 0x000fea0003800000 */
.L_x_295:
[----:B------:R-:W-:-:S03]  /*b3b0*/  UMOV UR4, 0xffffffff ;  /* 0xffffffff00047882 */ /* 0x000fc60000000000 */
[----:B------:R-:W-:Y:S05]  /*b3c0*/  BRA.DIV UR4, `(.L_x_308) ;  /* 0x0000000604647947 */ /* 0x000fea000b800000 */
[----:B------:R-:W-:-:S13]  /*b3d0*/  ELECT P6, URZ, PT ;  /* 0x00000000003f782f */ /* 0x000fda00038c0000 */
.L_x_325:
[----:B------:R-:W-:Y:S04]  /*b3e0*/  BSSY B0, `(.L_x_309) ;  /* 0x0000034000007945 */ /* 0x000fe80003800000 */
[----:B------:R-:W-:Y:S05]  /*b3f0*/  @!P6 BRA `(.L_x_310) ;  /* 0x0000000000c8e947 */ /* 0x000fea0003800000 */
[----:B------:R-:W-:-:S04]  /*b400*/  LOP3.LUT R16, R16, 0x2, RZ, 0xfc, !PT ;  /* 0x0000000210107812 */ /* 0x000fc800078efcff */
[----:B------:R-:W-:-:S13]  /*b410*/  ISETP.NE.AND P0, PT, R16, 0x3, PT ;  /* 0x000000031000780c */ /* 0x000fda0003f05270 */
[----:B------:R-:W-:Y:S05]  /*b420*/  @!P0 BRA `(.L_x_311) ;  /* 0x0000000000048947 */ /* 0x000fea0003800000 */
[----:B------:R-:W-:Y:S01]  /*b430*/  BPT.TRAP 0x1 ;  /* 0x000000040000795c */ /* 0x000fe20000300000 */
.L_x_311:
[----:B------:R-:W0:Y:S01]  /*b440*/  S2R R3, SR_CgaCtaId ;  /* 0x0000000000037919 */ /* 0x000e220000008800 */
[----:B------:R-:W-:-:S04]  /*b450*/  MOV R2, 0x400 ;  /* 0x0000040000027802 */ /* 0x000fc80000000f00 */
[----:B0-----:R-:W-:Y:S02]  /*b460*/  LEA R3, R3, R2, 0x18 ;  /* 0x0000000203037211 */ /* 0x001fe400078ec0ff */
[----:B------:R-:W-:-:S03]  /*b470*/  SHF.L.U32 R2, R0, 0x1f, RZ ;  /* 0x0000001f00027819 */ /* 0x000fc600000006ff */
[----:B------:R-:W-:-:S04]  /*b480*/  VIADD R3, R3, 0x28 ;  /* 0x0000002803037836 */ /* 0x000fc80000000000 */
[C---:B------:R-:W-:Y:S02]  /*b490*/  IMAD R7, R8.reuse, 0x8, R3 ;  /* 0x0000000808077824 */ /* 0x040fe400078e0203 */
[----:B------:R-:W-:Y:S02]  /*b4a0*/  VIADD R8, R8, 0x1 ;  /* 0x0000000108087836 */ /* 0x000fe40000000000 */
[----:B------:R-:W0:Y:S03]  /*b4b0*/  SYNCS.PHASECHK.TRANS64.TRYWAIT P0, [R7+URZ], R2 ;  /* 0x00000002070075a7 */ /* 0x000e26000800017f */
[----:B------:R-:W-:-:S04]  /*b4c0*/  ISETP.NE.AND P1, PT, R8, 0x5, PT ;  /* 0x000000050800780c */ /* 0x000fc80003f25270 */
[----:B------:R-:W-:Y:S02]  /*b4d0*/  SEL R5, RZ, 0x1, P1 ;  /* 0x00000001ff057807 */ /* 0x000fe40000800000 */
[----:B------:R-:W-:Y:S02]  /*b4e0*/  SEL R8, R8, RZ, P1 ;  /* 0x000000ff08087207 */ /* 0x000fe40000800000 */
[----:B------:R-:W-:-:S03]  /*b4f0*/  LOP3.LUT R5, R0, R5, RZ, 0x3c, !PT ;  /* 0x0000000500057212 */ /* 0x000fc600078e3cff */
[----:B------:R-:W-:Y:S01]  /*b500*/  IMAD R9, R8, 0x8, R3 ;  /* 0x0000000808097824 */ /* 0x000fe200078e0203 */
[----:B------:R-:W-:Y:S01]  /*b510*/  SHF.L.U32 R4, R5, 0x1f, RZ ;  /* 0x0000001f05047819 */ /* 0x000fe200000006ff */
[----:B0-----:R-:W-:Y:S06]  /*b520*/  @!P0 BRA `(.L_x_312) ;  /* 0x00000004002c8947 */ /* 0x001fec0003800000 */
.L_x_326:
[----:B------:R-:W1:Y:S01]  /*b530*/  SYNCS.PHASECHK.TRANS64.TRYWAIT P0, [R9+URZ], R4 ;  /* 0x00000004090075a7 */ /* 0x000e62000800017f */
[----:B------:R-:W-:-:S05]  /*b540*/  VIADD R0, R8, 0x1 ;  /* 0x0000000108007836 */ /* 0x000fca0000000000 */
[----:B------:R-:W-:-:S04]  /*b550*/  ISETP.NE.AND P1, PT, R0, 0x5, PT ;  /* 0x000000050000780c */ /* 0x000fc80003f25270 */
[----:B0-----:R-:W-:Y:S02]  /*b560*/  SEL R2, RZ, 0x1, P1 ;  /* 0x00000001ff027807 */ /* 0x001fe40000800000 */
[----:B------:R-:W-:Y:S02]  /*b570*/  SEL R0, R0, RZ, P1 ;  /* 0x000000ff00007207 */ /* 0x000fe40000800000 */
[----:B------:R-:W-:-:S03]  /*b580*/  LOP3.LUT R7, R5, R2, RZ, 0x3c, !PT ;  /* 0x0000000205077212 */ /* 0x000fc600078e3cff */
[----:B------:R-:W-:Y:S01]  /*b590*/  IMAD R6, R0, 0x8, R3 ;  /* 0x0000000800067824 */ /* 0x000fe200078e0203 */
[----:B------:R-:W-:Y:S01]  /*b5a0*/  SHF.L.U32 R5, R7, 0x1f, RZ ;  /* 0x0000001f07057819 */ /* 0x000fe200000006ff */
[----:B-1----:R-:W-:Y:S06]  /*b5b0*/  @!P0 BRA `(.L_x_313) ;  /* 0x00000004001c8947 */ /* 0x002fec0003800000 */
.L_x_327:
[----:B------:R-:W1:Y:S01]  /*b5c0*/  SYNCS.PHASECHK.TRANS64.TRYWAIT P0, [R6+URZ], R5 ;  /* 0x00000005060075a7 */ /* 0x000e62000800017f */
[----:B------:R-:W-:-:S05]  /*b5d0*/  VIADD R0, R0, 0x1 ;  /* 0x0000000100007836 */ /* 0x000fca0000000000 */
[----:B------:R-:W-:-:S04]  /*b5e0*/  ISETP.NE.AND P1, PT, R0, 0x5, PT ;  /* 0x000000050000780c */ /* 0x000fc80003f25270 */
[----:B------:R-:W-:Y:S02]  /*b5f0*/  SEL R2, RZ, 0x1, P1 ;  /* 0x00000001ff027807 */ /* 0x000fe40000800000 */
[----:B------:R-:W-:Y:S02]  /*b600*/  SEL R0, R0, RZ, P1 ;  /* 0x000000ff00007207 */ /* 0x000fe40000800000 */
[----:B------:R-:W-:-:S03]  /*b610*/  LOP3.LUT R7, R7, R2, RZ, 0x3c, !PT ;  /* 0x0000000207077212 */ /* 0x000fc600078e3cff */
[----:B0-----:R-:W-:Y:S01]  /*b620*/  IMAD R9, R0, 0x8, R3 ;  /* 0x0000000800097824 */ /* 0x001fe200078e0203 */
[----:B------:R-:W-:Y:S01]  /*b630*/  SHF.L.U32 R4, R7, 0x1f, RZ ;  /* 0x0000001f07047819 */ /* 0x000fe200000006ff */
[----:B-1----:R-:W-:Y:S06]  /*b640*/  @!P0 BRA `(.L_x_314) ;  /* 0x00000004000c8947 */ /* 0x002fec0003800000 */
.L_x_328:
[----:B------:R-:W1:Y:S01]  /*b650*/  SYNCS.PHASECHK.TRANS64.TRYWAIT P0, [R9+URZ], R4 ;  /* 0x00000004090075a7 */ /* 0x000e62000800017f */
[----:B------:R-:W-:-:S05]  /*b660*/  VIADD R0, R0, 0x1 ;  /* 0x0000000100007836 */ /* 0x000fca0000000000 */
[----:B------:R-:W-:-:S04]  /*b670*/  ISETP.NE.AND P1, PT, R0, 0x5, PT ;  /* 0x000000050000780c */ /* 0x000fc80003f25270 */
[----:B------:R-:W-:Y:S02]  /*b680*/  SEL R2, RZ, 0x1, P1 ;  /* 0x00000001ff027807 */ /* 0x000fe40000800000 */
[----:B------:R-:W-:Y:S02]  /*b690*/  SEL R0, R0, RZ, P1 ;  /* 0x000000ff00007207 */ /* 0x000fe40000800000 */
[----:B------:R-:W-:Y:S01]  /*b6a0*/  LOP3.LUT R2, R7, R2, RZ, 0x3c, !PT ;  /* 0x0000000207027212 */ /* 0x000fe200078e3cff */
[----:B-1----:R-:W-:Y:S06]  /*b6b0*/  @!P0 BRA `(.L_x_315) ;  /* 0x0000000400048947 */ /* 0x002fec0003800000 */
.L_x_329:
[----:B------:R-:W-:Y:S01]  /*b6c0*/  IMAD R3, R0, 0x8, R3 ;  /* 0x0000000800037824 */ /* 0x000fe200078e0203 */
[----:B------:R-:W-:-:S07]  /*b6d0*/  SHF.L.U32 R0, R2, 0x1f, RZ ;  /* 0x0000001f02007819 */ /* 0x000fce00000006ff */
.L_x_316:
[----:B--2---:R2:W3:Y:S02]  /*b6e0*/  SYNCS.PHASECHK.TRANS64.TRYWAIT P0, [R3+URZ], R0 ;  /* 0x00000000030075a7 */ /* 0x0044e4000800017f */
[----:B---3--:R-:W-:Y:S05]  /*b6f0*/  @!P0 NANOSLEEP.SYNCS 0x989680 ;  /* 0x009896800000895d */ /* 0x008fea0003900000 */
[----:B------:R-:W3:Y:S02]  /*b700*/  @!P0 SYNCS.PHASECHK.TRANS64 P0, [R3+URZ], R0 ;  /* 0x00000000030085a7 */ /* 0x000ee4000800007f */
[----:B---3--:R-:W-:Y:S05]  /*b710*/  @!P0 BRA `(.L_x_316) ;  /* 0xfffffffc00f08947 */ /* 0x008fea000383ffff */
.L_x_310:
[----:B------:R-:W-:Y:S05]  /*b720*/  BSYNC B0 ;  /* 0x0000000000007941 */ /* 0x000fea0003800000 */
.L_x_309:
[----:B------:R-:W-:Y:S05]  /*b730*/  EXIT ;  /* 0x000000000000794d */ /* 0x000fea0003800000 */
.L_x_19:
[----:B-1----:R1:W2:Y:S02]  /*b740*/  SYNCS.PHASECHK.TRANS64.TRYWAIT P0, [R161+URZ], R0 ;  /* 0x00000000a10075a7 */ /* 0x0022a4000800017f */
[----:B--2---:R-:W-:Y:S05]  /*b750*/  @!P0 NANOSLEEP.SYNCS 0x989680 ;  /* 0x009896800000895d */ /* 0x004fea0003900000 */
[----:B------:R-:W2:Y:S02]  /*b760*/  @!P0 SYNCS.PHASECHK.TRANS64 P0, [R161+URZ], R0 ;  /* 0x00000000a10085a7 */ /* 0x000ea4000800007f */
[----:B--2---:R-:W-:Y:S05]  /*b770*/  @!P0 BRA `(.L_x_19) ;  /* 0xfffffffc00f08947 */ /* 0x004fea000383ffff */
[----:B------:R-:W-:Y:S05]  /*b780*/  BRA `(.L_x_317) ;  /* 0xffffff5c00e47947 */ /* 0x000fea000383ffff */
.L_x_24:
[----:B--2---:R2:W3:Y:S02]  /*b790*/  SYNCS.PHASECHK.TRANS64.TRYWAIT P1, [R3+URZ], R0 ;  /* 0x00000000030075a7 */ /* 0x0044e4000802017f */
[----:B---3--:R-:W-:Y:S05]  /*b7a0*/  @!P1 NANOSLEEP.SYNCS 0x989680 ;  /* 0x009896800000995d */ /* 0x008fea0003900000 */
[----:B------:R-:W3:Y:S02]  /*b7b0*/  @!P1 SYNCS.PHASECHK.TRANS64 P1, [R3+URZ], R0 ;  /* 0x00000000030095a7 */ /* 0x000ee4000802007f */
[----:B---3--:R-:W-:Y:S05]  /*b7c0*/  @!P1 BRA `(.L_x_24) ;  /* 0xfffffffc00f09947 */ /* 0x008fea000383ffff */
[----:B------:R-:W-:Y:S05]  /*b7d0*/  BRA `(.L_x_23) ;  /* 0xffffff6000507947 */ /* 0x000fea000383ffff */
.L_x_29:
[----:B--2---:R-:W-:-:S04]  /*b7e0*/  IMAD.U32 R5, RZ, RZ, UR4 ;  /* 0x00000004ff057e24 */ /* 0x004fc8000f8e00ff */
[----:B------:R2:W3:Y:S03]  /*b7f0*/  SYNCS.PHASECHK.TRANS64.TRYWAIT P1, [R5+URZ], R4 ;  /* 0x00000004050075a7 */ /* 0x0004e6000802017f */
[----:B---3--:R-:W-:Y:S05]  /*b800*/  @!P1 NANOSLEEP.SYNCS 0x989680 ;  /* 0x009896800000995d */ /* 0x008fea0003900000 */
[----:B------:R-:W3:Y:S02]  /*b810*/  @!P1 SYNCS.PHASECHK.TRANS64 P1, [R5+URZ], R4 ;  /* 0x00000004050095a7 */ /* 0x000ee4000802007f */
[----:B---3--:R-:W-:Y:S05]  /*b820*/  @!P1 BRA `(.L_x_29) ;  /* 0xfffffffc00ec9947 */ /* 0x008fea000383ffff */
[----:B------:R-:W-:Y:S05]  /*b830*/  BRA `(.L_x_28) ;  /* 0xffffff64002c7947 */ /* 0x000fea000383ffff */
.L_x_35:
[----:B-1----:R1:W2:Y:S02]  /*b840*/  SYNCS.PHASECHK.TRANS64.TRYWAIT P0, [R161+URZ+0x10], R0 ;  /* 0x00001000a10075a7 */ /* 0x0022a4000800017f */
[----:B--2---:R-:W-:Y:S05]  /*b850*/  @!P0 NANOSLEEP.SYNCS 0x989680 ;  /* 0x009896800000895d */ /* 0x004fea0003900000 */
[----:B------:R-:W2:Y:S02]  /*b860*/  @!P0 SYNCS.PHASECHK.TRANS64 P0, [R161+URZ+0x10], R0 ;  /* 0x00001000a10085a7 */ /* 0x000ea4000800007f */
[----:B--2---:R-:W-:Y:S05]  /*b870*/  @!P0 BRA `(.L_x_35) ;  /* 0xfffffffc00f08947 */ /* 0x004fea000383ffff */
[----:B------:R-:W-:Y:S05]  /*b880*/  BRA `(.L_x_318) ;  /* 0xffffff6800847947 */ /* 0x000fea000383ffff */
.L_x_296:
[----:B------:R-:W-:Y:S01]  /*b890*/  BSSY B1, `(.L_x_319) ;  /* 0x0000006000017945 */ /* 0x000fe20003800000 */
[----:B------:R-:W-:-:S07]  /*b8a0*/  IMAD.MOV.U32 R15, RZ, RZ, -0x1 ;  /* 0xffffffffff0f7424 */ /* 0x000fce00078e00ff */
[----:B-----5:R-:W-:Y:S05]  /*b8b0*/  WARPSYNC.COLLECTIVE R15, `(.L_x_320) ;  /* 0x000000000f0c7348 */ /* 0x020fea0003c00000 */
[----:B------:R-:W-:Y:S02]  /*b8c0*/  ELECT P6, UR62, PT ;  /* 0x00000000003e782f */ /* 0x000fe400038c0000 */
[----:B------:R-:W-:Y:S01]  /*b8d0*/  MOV R14, UR62 ;  /* 0x0000003e000e7c02 */ /* 0x000fe20008000f00 */
[----:B-----5:R-:W-:Y:S10]  /*b8e0*/  ENDCOLLECTIVE ;  /* 0x000000000000791b */ /* 0x020ff40003800000 */
.L_x_320:
[----:B------:R-:W-:Y:S05]  /*b8f0*/  BSYNC B1 ;  /* 0x0000000000017941 */ /* 0x000fea0003800000 */
.L_x_319:
[----:B------:R-:W-:Y:S05]  /*b900*/  BRA `(.L_x_321) ;  /* 0xffffffec00d47947 */ /* 0x000fea000383ffff */
.L_x_299:
[----:B0-----:R0:W1:Y:S02]  /*b910*/  SYNCS.PHASECHK.TRANS64.TRYWAIT P1, [R12+URZ+0x28], R5 ;  /* 0x000028050c0075a7 */ /* 0x001064000802017f */
[----:B-1----:R-:W-:Y:S05]  /*b920*/  @!P1 NANOSLEEP.SYNCS 0x989680 ;  /* 0x009896800000995d */ /* 0x002fea0003900000 */
[----:B------:R-:W1:Y:S02]  /*b930*/  @!P1 SYNCS.PHASECHK.TRANS64 P1, [R12+URZ+0x28], R5 ;  /* 0x000028050c0095a7 */ /* 0x000e64000802007f */
[----:B-1----:R-:W-:Y:S05]  /*b940*/  @!P1 BRA `(.L_x_299) ;  /* 0xfffffffc00f09947 */ /* 0x002fea000383ffff */
[----:B------:R-:W-:Y:S05]  /*b950*/  BRA `(.L_x_322) ;  /* 0xfffffff000087947 */ /* 0x000fea000383ffff */
.L_x_308:
[----:B------:R-:W-:Y:S01]  /*b960*/  BSSY B0, `(.L_x_323) ;  /* 0x0000006000007945 */ /* 0x000fe20003800000 */
[----:B------:R-:W-:-:S07]  /*b970*/  IMAD.MOV.U32 R15, RZ, RZ, -0x1 ;  /* 0xffffffffff0f7424 */ /* 0x000fce00078e00ff */
[----:B-----5:R-:W-:Y:S05]  /*b980*/  WARPSYNC.COLLECTIVE R15, `(.L_x_324) ;  /* 0x000000000f0c7348 */ /* 0x020fea0003c00000 */
[----:B------:R-:W-:Y:S02]  /*b990*/  ELECT P6, UR62, PT ;  /* 0x00000000003e782f */ /* 0x000fe400038c0000 */
[----:B------:R-:W-:Y:S01]  /*b9a0*/  MOV R14, UR62 ;  /* 0x0000003e000e7c02 */ /* 0x000fe20008000f00 */
[----:B-----5:R-:W-:Y:S10]  /*b9b0*/  ENDCOLLECTIVE ;  /* 0x000000000000791b */ /* 0x020ff40003800000 */
.L_x_324:
[----:B------:R-:W-:Y:S05]  /*b9c0*/  BSYNC B0 ;  /* 0x0000000000007941 */ /* 0x000fea0003800000 */
.L_x_323:
[----:B------:R-:W-:Y:S05]  /*b9d0*/  BRA `(.L_x_325) ;  /* 0xfffffff800807947 */ /* 0x000fea000383ffff */
.L_x_312:
[----:B0-----:R0:W1:Y:S02]  /*b9e0*/  SYNCS.PHASECHK.TRANS64.TRYWAIT P0, [R7+URZ], R2 ;  /* 0x00000002070075a7 */ /* 0x001064000800017f */
[----:B-1----:R-:W-:Y:S05]  /*b9f0*/  @!P0 NANOSLEEP.SYNCS 0x989680 ;  /* 0x009896800000895d */ /* 0x002fea0003900000 */
[----:B------:R-:W1:Y:S02]  /*ba00*/  @!P0 SYNCS.PHASECHK.TRANS64 P0, [R7+URZ], R2 ;  /* 0x00000002070085a7 */ /* 0x000e64000800007f */
[----:B-1----:R-:W-:Y:S05]  /*ba10*/  @!P0 BRA `(.L_x_312) ;  /* 0xfffffffc00f08947 */ /* 0x002fea000383ffff */
[----:B------:R-:W-:Y:S05]  /*ba20*/  BRA `(.L_x_326) ;  /* 0xfffffff800c07947 */ /* 0x000fea000383ffff */
.L_x_313:
[----:B0-----:R0:W1:Y:S02]  /*ba30*/  SYNCS.PHASECHK.TRANS64.TRYWAIT P0, [R9+URZ], R4 ;  /* 0x00000004090075a7 */ /* 0x001064000800017f */
[----:B-1----:R-:W-:Y:S05]  /*ba40*/  @!P0 NANOSLEEP.SYNCS 0x989680 ;  /* 0x009896800000895d */ /* 0x002fea0003900000 */
[----:B------:R-:W1:Y:S02]  /*ba50*/  @!P0 SYNCS.PHASECHK.TRANS64 P0, [R9+URZ], R4 ;  /* 0x00000004090085a7 */ /* 0x000e64000800007f */
[----:B-1----:R-:W-:Y:S05]  /*ba60*/  @!P0 BRA `(.L_x_313) ;  /* 0xfffffffc00f08947 */ /* 0x002fea000383ffff */
[----:B------:R-:W-:Y:S05]  /*ba70*/  BRA `(.L_x_327) ;  /* 0xfffffff800d07947 */ /* 0x000fea000383ffff */
.L_x_314:
[----:B0-----:R0:W1:Y:S02]  /*ba80*/  SYNCS.PHASECHK.TRANS64.TRYWAIT P0, [R6+URZ], R5 ;  /* 0x00000005060075a7 */ /* 0x001064000800017f */
[----:B-1----:R-:W-:Y:S05]  /*ba90*/  @!P0 NANOSLEEP.SYNCS 0x989680 ;  /* 0x009896800000895d */ /* 0x002fea0003900000 */
[----:B------:R-:W1:Y:S02]  /*baa0*/  @!P0 SYNCS.PHASECHK.TRANS64 P0, [R6+URZ], R5 ;  /* 0x00000005060085a7 */ /* 0x000e64000800007f */
[----:B-1----:R-:W-:Y:S05]  /*bab0*/  @!P0 BRA `(.L_x_314) ;  /* 0xfffffffc00f08947 */ /* 0x002fea000383ffff */
[----:B------:R-:W-:Y:S05]  /*bac0*/  BRA `(.L_x_328) ;  /* 0xfffffff800e07947 */ /* 0x000fea000383ffff */
.L_x_315:
[----:B-1----:R1:W2:Y:S02]  /*bad0*/  SYNCS.PHASECHK.TRANS64.TRYWAIT P0, [R9+URZ], R4 ;  /* 0x00000004090075a7 */ /* 0x0022a4000800017f */
[----:B--2---:R-:W-:Y:S05]  /*bae0*/  @!P0 NANOSLEEP.SYNCS 0x989680 ;  /* 0x009896800000895d */ /* 0x004fea0003900000 */
[----:B------:R-:W2:Y:S02]  /*baf0*/  @!P0 SYNCS.PHASECHK.TRANS64 P0, [R9+URZ], R4 ;  /* 0x00000004090085a7 */ /* 0x000ea4000800007f */
[----:B--2---:R-:W-:Y:S05]  /*bb00*/  @!P0 BRA `(.L_x_315) ;  /* 0xfffffffc00f08947 */ /* 0x004fea000383ffff */
[----:B------:R-:W-:Y:S05]  /*bb10*/  BRA `(.L_x_329) ;  /* 0xfffffff800e87947 */ /* 0x000fea000383ffff */
.L_x_330:
[----:B------:R-:W-:-:S00]  /*bb20*/  BRA `(.L_x_330) ;  /* 0xfffffffc00fc7947 */ /* 0x000fc0000383ffff */
[----:B------:R-:W-:-:S00]  /*bb30*/  NOP ;  /* 0x0000000000007918 */ /* 0x000fc00000000000 */
        /* <DEDUP_REMOVED lines=12> */
.L_x_331:


//--------------------- .nv.global.init           --------------------------
	.section	.nv.global.init,"aw",@progbits
.nv.global.init:
	.type		$str$22,@object
	.size		$str$22,($str$23 - $str$22)
$str$22:
        /*0000*/ 	.byte	0x6b, 0x5f, 0x74, 0x69, 0x6c, 0x65, 0x5f, 0x63, 0x6f, 0x75, 0x6e, 0x74, 0x20, 0x3e, 0x3d, 0x20
        /*0010*/ 	.byte	0x31, 0x00
	.type		$str$23,@object
	.size		$str$23,(__unnamed_1 - $str$23)
$str$23:
        /*0012*/ 	.byte	0x2f, 0x74, 0x6d, 0x70, 0x2f, 0x63, 0x75, 0x74, 0x6c, 0x61, 0x73, 0x73, 0x5f, 0x73, 0x77, 0x65
        /*0022*/ 	.byte	0x65, 0x70, 0x5f, 0x73, 0x72, 0x63, 0x2f, 0x69, 0x6e, 0x63, 0x6c, 0x75, 0x64, 0x65, 0x2f, 0x63
        /*0032*/ 	.byte	0x75, 0x74, 0x6c, 0x61, 0x73, 0x73, 0x2f, 0x67, 0x65, 0x6d, 0x6d, 0x2f, 0x63, 0x6f, 0x6c, 0x6c
        /*0042*/ 	.byte	0x65, 0x63, 0x74, 0x69, 0x76, 0x65, 0x2f, 0x73, 0x6d, 0x39, 0x30, 0x5f, 0x6d, 0x6d, 0x61, 0x5f
        /*0052*/ 	.byte	0x74, 0x6d, 0x61, 0x5f, 0x67, 0x6d, 0x6d, 0x61, 0x5f, 0x73, 0x73, 0x5f, 0x77, 0x61, 0x72, 0x70
        /*0062*/ 	.byte	0x73, 0x70, 0x65, 0x63, 0x69, 0x61, 0x6c, 0x69, 0x7a, 0x65, 0x64, 0x2e, 0x68, 0x70, 0x70, 0x00
	.type		__unnamed_1,@object
	.size		__unnamed_1,(.L_0 - __unnamed_1)
__unnamed_1:
        /*0072*/ 	.byte	0x76, 0x6f, 0x69, 0x64, 0x20, 0x63, 0x75, 0x74, 0x6c, 0x61, 0x73, 0x73, 0x3a, 0x3a, 0x67, 0x65
        /* <DEDUP_REMOVED lines=180> */
        /*0bc2*/ 	.byte	0x5d, 0x00
.L_0:


//--------------------- .nv.shared._ZN7cutlass13device_kernelINS_4gemm6kernel13GemmUniversalIN4cute5tupleIJiiiiEEENS1_10collective13CollectiveMmaINS1_34MainloopSm90TmaGmmaWarpSpecializedILi5ENS5_IJNS4_1CILi4EEENSA_ILi1EEESC_EEENS1_32KernelTmaWarpSpecializedPingpongEEENS5_IJNSA_ILi64EEENSA_ILi256EEESG_EEENS_6half_tENS5_IJlSC_lEEESJ_SK_NS4_8TiledMMAINS4_8MMA_AtomIJNS4_4SM904GMMA26MMA_64x256x16_F32F16F16_SSILNSO_5MajorE0ELSQ_0ELNSO_7ScaleInE1ELSR_1EEEEEENS4_6LayoutINS5_IJSC_SC_SC_EEENS5_IJNSA_ILi0EEESW_SW_EEEEENS5_IJNS4_10UnderscoreESZ_SZ_EEEEENS4_13SM90_TMA_LOADENS4_14ComposedLayoutINS4_7SwizzleILi3ELi4ELi3EEENS4_18smem_ptr_flag_bitsILi16EEENSU_INS5_IJNSA_ILi8EEESG_EEENS5_IJSG_SC_EEEEEEEvNS4_8identityENS4_23SM90_TMA_LOAD_MULTICASTES1C_vS1D_EENS_8epilogue10collective6detail29Sm90TmaWarpSpecializedAdapterINS1H_15DefaultEpilogueISJ_SK_SK_NS1G_6thread17LinearCombinationISJ_Li1EffLNS1L_9ScaleType4KindE0ELNS_15FloatRoundStyleE2ESJ_EENS1_15EpilogueDefaultEEEEEvvEEEEvNT_6ParamsE --------------------------
	.section	.nv.shared._ZN7cutlass13device_kernelINS_4gemm6kernel13GemmUniversalIN4cute5tupleIJiiiiEEENS1_10collective13CollectiveMmaINS1_34MainloopSm90TmaGmmaWarpSpecializedILi5ENS5_IJNS4_1CILi4EEENSA_ILi1EEESC_EEENS1_32KernelTmaWarpSpecializedPingpongEEENS5_IJNSA_ILi64EEENSA_ILi256EEESG_EEENS_6half_tENS5_IJlSC_lEEESJ_SK_NS4_8TiledMMAINS4_8MMA_AtomIJNS4_4SM904GMMA26MMA_64x256x16_F32F16F16_SSILNSO_5MajorE0ELSQ_0ELNSO_7ScaleInE1ELSR_1EEEEEENS4_6LayoutINS5_IJSC_SC_SC_EEENS5_IJNSA_ILi0EEESW_SW_EEEEENS5_IJNS4_10UnderscoreESZ_SZ_EEEEENS4_13SM90_TMA_LOADENS4_14ComposedLayoutINS4_7SwizzleILi3ELi4ELi3EEENS4_18smem_ptr_flag_bitsILi16EEENSU_INS5_IJNSA_ILi8EEESG_EEENS5_IJSG_SC_EEEEEEEvNS4_8identityENS4_23SM90_TMA_LOAD_MULTICASTES1C_vS1D_EENS_8epilogue10collective6detail29Sm90TmaWarpSpecializedAdapterINS1H_15DefaultEpilogueISJ_SK_SK_NS1G_6thread17LinearCombinationISJ_Li1EffLNS1L_9ScaleType4KindE0ELNS_15FloatRoundStyleE2ESJ_EENS1_15EpilogueDefaultEEEEEvvEEEEvNT_6ParamsE,"aw",@nobits
	.sectionflags	@""
	.align	16
	.zero		1024


//--------------------- .nv.shared.reserved.0     --------------------------
	.section	.nv.shared.reserved.0,"aw",@nobits
	.weak		__nv_reservedSMEM_offset_0_alias
	.size		__nv_reservedSMEM_offset_0_alias, 0, 0
	.other		__nv_reservedSMEM_offset_0_alias,@"STO_CUDA_RESERVED_SHARED STV_DEFAULT"
__nv_reservedSMEM_offset_0_alias:
	.zero		0


//--------------------- .nv.global                --------------------------
	.section	.nv.global,"aw",@nobits
.nv.global:
	.type		_ZN40_INTERNAL_9afd4673_4_k_cu_378e9cfd_227164cute1_E,@object
	.size		_ZN40_INTERNAL_9afd4673_4_k_cu_378e9cfd_227164cute1_E,(_ZN40_INTERNAL_9afd4673_4_k_cu_378e9cfd_227164cuda3std3__45__cpo6cbeginE - _ZN40_INTERNAL_9afd4673_4_k_cu_378e9cfd_227164cute1_E)
_ZN40_INTERNAL_9afd4673_4_k_cu_378e9cfd_227164cute1_E:
	.zero		1
	.type		_ZN40_INTERNAL_9afd4673_4_k_cu_378e9cfd_227164cuda3std3__45__cpo6cbeginE,@object
	.size		_ZN40_INTERNAL_9afd4673_4_k_cu_378e9cfd_227164cuda3std3__45__cpo6cbeginE,(_ZN40_INTERNAL_9afd4673_4_k_cu_378e9cfd_227164cuda3std3__48in_placeE - _ZN40_INTERNAL_9afd4673_4_k_cu_378e9cfd_227164cuda3std3__45__cpo6cbeginE)
_ZN40_INTERNAL_9afd4673_4_k_cu_378e9cfd_227164cuda3std3__45__cpo6cbeginE:
	.zero		1
	.type		_ZN40_INTERNAL_9afd4673_4_k_cu_378e9cfd_227164cuda3std3__48in_placeE,@object
	.size		_ZN40_INTERNAL_9afd4673_4_k_cu_378e9cfd_227164cuda3std3__48in_placeE,(_ZN40_INTERNAL_9afd4673_4_k_cu_378e9cfd_227164cuda3std6ranges3__45__cpo9iter_moveE - _ZN40_INTERNAL_9afd4673_4_k_cu_378e9cfd_227164cuda3std3__48in_placeE)
_ZN40_INTERNAL_9afd4673_4_k_cu_378e9cfd_227164cuda3std3__48in_placeE:
	.zero		1
	.type		_ZN40_INTERNAL_9afd4673_4_k_cu_378e9cfd_227164cuda3std6ranges3__45__cpo9iter_moveE,@object
	.size		_ZN40_INTERNAL_9afd4673_4_k_cu_378e9cfd_227164cuda3std6ranges3__45__cpo9iter_moveE,(_ZN40_INTERNAL_9afd4673_4_k_cu_378e9cfd_227164cuda3std3__45__cpo5beginE - _ZN40_INTERNAL_9afd4673_4_k_cu_378e9cfd_227164cuda3std6ranges3__45__cpo9iter_moveE)
_ZN40_INTERNAL_9afd4673_4_k_cu_378e9cfd_227164cuda3std6ranges3__45__cpo9iter_moveE:
	.zero		1
	.type		_ZN40_INTERNAL_9afd4673_4_k_cu_378e9cfd_227164cuda3std3__45__cpo5beginE,@object
	.size		_ZN40_INTERNAL_9afd4673_4_k_cu_378e9cfd_227164cuda3std3__45__cpo5beginE,(_ZN40_INTERNAL_9afd4673_4_k_cu_378e9cfd_227164cuda3std3__442_GLOBAL__N__9afd4673_4_k_cu_378e9cfd_227166ignoreE - _ZN40_INTERNAL_9afd4673_4_k_cu_378e9cfd_227164cuda3std3__45__cpo5beginE)
_ZN40_INTERNAL_9afd4673_4_k_cu_378e9cfd_227164cuda3std3__45__cpo5beginE:
	.zero		1
	.type		_ZN40_INTERNAL_9afd4673_4_k_cu_378e9cfd_227164cuda3std3__442_GLOBAL__N__9afd4673_4_k_cu_378e9cfd_227166ignoreE,@object
	.size		_ZN40_INTERNAL_9afd4673_4_k_cu_378e9cfd_227164cuda3std3__442_GLOBAL__N__9afd4673_4_k_cu_378e9cfd_227166ignoreE,(_ZN40_INTERNAL_9afd4673_4_k_cu_378e9cfd_227164cute7productE - _ZN40_INTERNAL_9afd4673_4_k_cu_378e9cfd_227164cuda3std3__442_GLOBAL__N__9afd4673_4_k_cu_378e9cfd_227166ignoreE)
_ZN40_INTERNAL_9afd4673_4_k_cu_378e9cfd_227164cuda3std3__442_GLOBAL__N__9afd4673_4_k_cu_378e9cfd_227166ignoreE:
	.zero		1
	.type		_ZN40_INTERNAL_9afd4673_4_k_cu_378e9cfd_227164cute7productE,@object
	.size		_ZN40_INTERNAL_9afd4673_4_k_cu_378e9cfd_227164cute7productE,(_ZN40_INTERNAL_9afd4673_4_k_cu_378e9cfd_227164cuda3std3__45__cpo3endE - _ZN40_INTERNAL_9afd4673_4_k_cu_378e9cfd_227164cute7productE)
_ZN40_INTERNAL_9afd4673_4_k_cu_378e9cfd_227164cute7productE:
	.zero		1
	.type		_ZN40_INTERNAL_9afd4673_4_k_cu_378e9cfd_227164cuda3std3__45__cpo3endE,@object
	.size		_ZN40_INTERNAL_9afd4673_4_k_cu_378e9cfd_227164cuda3std3__45__cpo3endE,(_ZN40_INTERNAL_9afd4673_4_k_cu_378e9cfd_227164cuda3std3__419piecewise_constructE - _ZN40_INTERNAL_9afd4673_4_k_cu_378e9cfd_227164cuda3std3__45__cpo3endE)
_ZN40_INTERNAL_9afd4673_4_k_cu_378e9cfd_227164cuda3std3__45__cpo3endE:
	.zero		1
	.type		_ZN40_INTERNAL_9afd4673_4_k_cu_378e9cfd_227164cuda3std3__419piecewise_constructE,@object
	.size		_ZN40_INTERNAL_9afd4673_4_k_cu_378e9cfd_227164cuda3std3__419piecewise_constructE,(_ZN40_INTERNAL_9afd4673_4_k_cu_378e9cfd_227164cuda3std3__45__cpo4cendE - _ZN40_INTERNAL_9afd4673_4_k_cu_378e9cfd_227164cuda3std3__419piecewise_constructE)
_ZN40_INTERNAL_9afd4673_4_k_cu_378e9cfd_227164cuda3std3__419piecewise_constructE:
	.zero		1
	.type		_ZN40_INTERNAL_9afd4673_4_k_cu_378e9cfd_227164cuda3std3__45__cpo4cendE,@object
	.size		_ZN40_INTERNAL_9afd4673_4_k_cu_378e9cfd_227164cuda3std3__45__cpo4cendE,(_ZN40_INTERNAL_9afd4673_4_k_cu_378e9cfd_227164cuda3std6ranges3__45__cpo4swapE - _ZN40_INTERNAL_9afd4673_4_k_cu_378e9cfd_227164cuda3std3__45__cpo4cendE)
_ZN40_INTERNAL_9afd4673_4_k_cu_378e9cfd_227164cuda3std3__45__cpo4cendE:
	.zero		1
	.type		_ZN40_INTERNAL_9afd4673_4_k_cu_378e9cfd_227164cuda3std6ranges3__45__cpo4swapE,@object
	.size		_ZN40_INTERNAL_9afd4673_4_k_cu_378e9cfd_227164cuda3std6ranges3__45__cpo4swapE,(.L_8 - _ZN40_INTERNAL_9afd4673_4_k_cu_378e9cfd_227164cuda3std6ranges3__45__cpo4swapE)
_ZN40_INTERNAL_9afd4673_4_k_cu_378e9cfd_227164cuda3std6ranges3__45__cpo4swapE:
	.zero		1
.L_8:


//--------------------- .nv.constant0._ZN7cutlass13device_kernelINS_4gemm6kernel13GemmUniversalIN4cute5tupleIJiiiiEEENS1_10collective13CollectiveMmaINS1_34MainloopSm90TmaGmmaWarpSpecializedILi5ENS5_IJNS4_1CILi4EEENSA_ILi1EEESC_EEENS1_32KernelTmaWarpSpecializedPingpongEEENS5_IJNSA_ILi64EEENSA_ILi256EEESG_EEENS_6half_tENS5_IJlSC_lEEESJ_SK_NS4_8TiledMMAINS4_8MMA_AtomIJNS4_4SM904GMMA26MMA_64x256x16_F32F16F16_SSILNSO_5MajorE0ELSQ_0ELNSO_7ScaleInE1ELSR_1EEEEEENS4_6LayoutINS5_IJSC_SC_SC_EEENS5_IJNSA_ILi0EEESW_SW_EEEEENS5_IJNS4_10UnderscoreESZ_SZ_EEEEENS4_13SM90_TMA_LOADENS4_14ComposedLayoutINS4_7SwizzleILi3ELi4ELi3EEENS4_18smem_ptr_flag_bitsILi16EEENSU_INS5_IJNSA_ILi8EEESG_EEENS5_IJSG_SC_EEEEEEEvNS4_8identityENS4_23SM90_TMA_LOAD_MULTICASTES1C_vS1D_EENS_8epilogue10collective6detail29Sm90TmaWarpSpecializedAdapterINS1H_15DefaultEpilogueISJ_SK_SK_NS1G_6thread17LinearCombinationISJ_Li1EffLNS1L_9ScaleType4KindE0ELNS_15FloatRoundStyleE2ESJ_EENS1_15EpilogueDefaultEEEEEvvEEEEvNT_6ParamsE --------------------------
	.section	.nv.constant0._ZN7cutlass13device_kernelINS_4gemm6kernel13GemmUniversalIN4cute5tupleIJiiiiEEENS1_10collective13CollectiveMmaINS1_34MainloopSm90TmaGmmaWarpSpecializedILi5ENS5_IJNS4_1CILi4EEENSA_ILi1EEESC_EEENS1_32KernelTmaWarpSpecializedPingpongEEENS5_IJNSA_ILi64EEENSA_ILi256EEESG_EEENS_6half_tENS5_IJlSC_lEEESJ_SK_NS4_8TiledMMAINS4_8MMA_AtomIJNS4_4SM904GMMA26MMA_64x256x16_F32F16F16_SSILNSO_5MajorE0ELSQ_0ELNSO_7ScaleInE1ELSR_1EEEEEENS4_6LayoutINS5_IJSC_SC_SC_EEENS5_IJNSA_ILi0EEESW_SW_EEEEENS5_IJNS4_10UnderscoreESZ_SZ_EEEEENS4_13SM90_TMA_LOADENS4_14ComposedLayoutINS4_7SwizzleILi3ELi4ELi3EEENS4_18smem_ptr_flag_bitsILi16EEENSU_INS5_IJNSA_ILi8EEESG_EEENS5_IJSG_SC_EEEEEEEvNS4_8identityENS4_23SM90_TMA_LOAD_MULTICASTES1C_vS1D_EENS_8epilogue10collective6detail29Sm90TmaWarpSpecializedAdapterINS1H_15DefaultEpilogueISJ_SK_SK_NS1G_6thread17LinearCombinationISJ_Li1EffLNS1L_9ScaleType4KindE0ELNS_15FloatRoundStyleE2ESJ_EENS1_15EpilogueDefaultEEEEEvvEEEEvNT_6ParamsE,"a",@progbits
	.sectionflags	@""
	.align	4
.nv.constant0._ZN7cutlass13device_kernelINS_4gemm6kernel13GemmUniversalIN4cute5tupleIJiiiiEEENS1_10collective13CollectiveMmaINS1_34MainloopSm90TmaGmmaWarpSpecializedILi5ENS5_IJNS4_1CILi4EEENSA_ILi1EEESC_EEENS1_32KernelTmaWarpSpecializedPingpongEEENS5_IJNSA_ILi64EEENSA_ILi256EEESG_EEENS_6half_tENS5_IJlSC_lEEESJ_SK_NS4_8TiledMMAINS4_8MMA_AtomIJNS4_4SM904GMMA26MMA_64x256x16_F32F16F16_SSILNSO_5MajorE0ELSQ_0ELNSO_7ScaleInE1ELSR_1EEEEEENS4_6LayoutINS5_IJSC_SC_SC_EEENS5_IJNSA_ILi0EEESW_SW_EEEEENS5_IJNS4_10UnderscoreESZ_SZ_EEEEENS4_13SM90_TMA_LOADENS4_14ComposedLayoutINS4_7SwizzleILi3ELi4ELi3EEENS4_18smem_ptr_flag_bitsILi16EEENSU_INS5_IJNSA_ILi8EEESG_EEENS5_IJSG_SC_EEEEEEEvNS4_8identityENS4_23SM90_TMA_LOAD_MULTICASTES1C_vS1D_EENS_8epilogue10collective6detail29Sm90TmaWarpSpecializedAdapterINS1H_15DefaultEpilogueISJ_SK_SK_NS1G_6thread17LinearCombinationISJ_Li1EffLNS1L_9ScaleType4KindE0ELNS_15FloatRoundStyleE2ESJ_EENS1_15EpilogueDefaultEEEEEvvEEEEvNT_6ParamsE:
	.zero		1664


//--------------------- SYMBOLS --------------------------

	.type		.nv.reservedSmem.offset0,@object
	.size		.nv.reservedSmem.offset0,0x4
	.type		__assertfail,@function
